	.target	sm_90a

	.elftype	@"ET_EXEC"


//--------------------- .note.nv.tkinfo           --------------------------
	.section	.note.nv.tkinfo,"",@"SHT_NOTE"
	.sectionflags	@"SHF_NOTE_NV_TKINFO"
	.tkinfo
        /*0018*/ 	.word	0x00000002
        /*0030*/ 	.string	""
        /*0030*/ 	.string	"ptxas"
        /*0030*/ 	.string	"Cuda compilation tools, release 13.0, V13.0.88"
        /*0030*/ 	.string	"Build cuda_13.0.r13.0/compiler.36424714_0"
        /*0030*/ 	.string	"-arch sm_90a -m 64 "



//--------------------- .note.nv.cuinfo           --------------------------
	.section	.note.nv.cuinfo,"",@"SHT_NOTE"
	.sectionflags	@"SHF_NOTE_NV_CUINFO"
        /*0018*/ 	.short	0x0002
        /*001a*/ 	.short	0x005a
        /*001c*/ 	.short	0x0082
	.zero		2


//--------------------- .nv.info                  --------------------------
	.section	.nv.info,"",@"SHT_CUDA_INFO"
	.align	4


	//----- nvinfo : EIATTR_REGCOUNT
	.align		4
        /*0000*/ 	.byte	0x04, 0x2f
        /*0002*/ 	.short	(.L_15 - .L_14)
	.align		4
.L_14:
        /*0004*/ 	.word	index@(_ZN7cutlass13device_kernelINS_4gemm6kernel13GemmUniversalIN4cute5tupleIJiiiiEEENS1_10collective13CollectiveMmaINS1_34MainloopSm90TmaGmmaWarpSpecializedILi28ENS5_IJNS4_1CILi4EEESB_NSA_ILi1EEEEEENS1_32KernelTmaWarpSpecializedPingpongEEENS5_IJNSA_ILi64EEESG_NSA_ILi32EEEEEENS_10bfloat16_tENS5_IJlSC_lEEESJ_SK_NS4_8TiledMMAINS4_8MMA_AtomIJNS4_4SM904GMMA27MMA_64x64x16_F32BF16BF16_SSILNSO_5MajorE0ELSQ_0ELNSO_7ScaleInE1ELSR_1EEEEEENS4_6LayoutINS5_IJSC_SC_SC_EEENS5_IJNSA_ILi0EEESW_SW_EEEEENS5_IJNS4_10UnderscoreESZ_SZ_EEEEENS4_23SM90_TMA_LOAD_MULTICASTENS4_14ComposedLayoutINS4_7SwizzleILi2ELi4ELi3EEENS4_18smem_ptr_flag_bitsILi16EEENSU_INS5_IJNSA_ILi8EEESH_EEENS5_IJSH_SC_EEEEEEEvNS4_8identityES12_S1C_vS1D_EENS_8epilogue10collective6detail29Sm90TmaWarpSpecializedAdapterINS1G_15DefaultEpilogueISJ_SK_SK_NS1F_6thread17LinearCombinationISJ_Li1EffLNS1K_9ScaleType4KindE0ELNS_15FloatRoundStyleE2ESJ_EENS1_15EpilogueDefaultEEEEEvvEEEEvNT_6ParamsE)
        /*0008*/ 	.word	0x000000a8


	//----- nvinfo : EIATTR_FRAME_SIZE
	.align		4
.L_15:
        /*000c*/ 	.byte	0x04, 0x11
        /*000e*/ 	.short	(.L_17 - .L_16)
	.align		4
.L_16:
        /*0010*/ 	.word	index@(_ZN7cutlass13device_kernelINS_4gemm6kernel13GemmUniversalIN4cute5tupleIJiiiiEEENS1_10collective13CollectiveMmaINS1_34MainloopSm90TmaGmmaWarpSpecializedILi28ENS5_IJNS4_1CILi4EEESB_NSA_ILi1EEEEEENS1_32KernelTmaWarpSpecializedPingpongEEENS5_IJNSA_ILi64EEESG_NSA_ILi32EEEEEENS_10bfloat16_tENS5_IJlSC_lEEESJ_SK_NS4_8TiledMMAINS4_8MMA_AtomIJNS4_4SM904GMMA27MMA_64x64x16_F32BF16BF16_SSILNSO_5MajorE0ELSQ_0ELNSO_7ScaleInE1ELSR_1EEEEEENS4_6LayoutINS5_IJSC_SC_SC_EEENS5_IJNSA_ILi0EEESW_SW_EEEEENS5_IJNS4_10UnderscoreESZ_SZ_EEEEENS4_23SM90_TMA_LOAD_MULTICASTENS4_14ComposedLayoutINS4_7SwizzleILi2ELi4ELi3EEENS4_18smem_ptr_flag_bitsILi16EEENSU_INS5_IJNSA_ILi8EEESH_EEENS5_IJSH_SC_EEEEEEEvNS4_8identityES12_S1C_vS1D_EENS_8epilogue10collective6detail29Sm90TmaWarpSpecializedAdapterINS1G_15DefaultEpilogueISJ_SK_SK_NS1F_6thread17LinearCombinationISJ_Li1EffLNS1K_9ScaleType4KindE0ELNS_15FloatRoundStyleE2ESJ_EENS1_15EpilogueDefaultEEEEEvvEEEEvNT_6ParamsE)
        /*0014*/ 	.word	0x00000008


	//----- nvinfo : EIATTR_MIN_STACK_SIZE
	.align		4
.L_17:
        /*0018*/ 	.byte	0x04, 0x12
        /*001a*/ 	.short	(.L_19 - .L_18)
	.align		4
.L_18:
        /*001c*/ 	.word	index@(_ZN7cutlass13device_kernelINS_4gemm6kernel13GemmUniversalIN4cute5tupleIJiiiiEEENS1_10collective13CollectiveMmaINS1_34MainloopSm90TmaGmmaWarpSpecializedILi28ENS5_IJNS4_1CILi4EEESB_NSA_ILi1EEEEEENS1_32KernelTmaWarpSpecializedPingpongEEENS5_IJNSA_ILi64EEESG_NSA_ILi32EEEEEENS_10bfloat16_tENS5_IJlSC_lEEESJ_SK_NS4_8TiledMMAINS4_8MMA_AtomIJNS4_4SM904GMMA27MMA_64x64x16_F32BF16BF16_SSILNSO_5MajorE0ELSQ_0ELNSO_7ScaleInE1ELSR_1EEEEEENS4_6LayoutINS5_IJSC_SC_SC_EEENS5_IJNSA_ILi0EEESW_SW_EEEEENS5_IJNS4_10UnderscoreESZ_SZ_EEEEENS4_23SM90_TMA_LOAD_MULTICASTENS4_14ComposedLayoutINS4_7SwizzleILi2ELi4ELi3EEENS4_18smem_ptr_flag_bitsILi16EEENSU_INS5_IJNSA_ILi8EEESH_EEENS5_IJSH_SC_EEEEEEEvNS4_8identityES12_S1C_vS1D_EENS_8epilogue10collective6detail29Sm90TmaWarpSpecializedAdapterINS1G_15DefaultEpilogueISJ_SK_SK_NS1F_6thread17LinearCombinationISJ_Li1EffLNS1K_9ScaleType4KindE0ELNS_15FloatRoundStyleE2ESJ_EENS1_15EpilogueDefaultEEEEEvvEEEEvNT_6ParamsE)
        /*0020*/ 	.word	0x00000008
.L_19:


//--------------------- .nv.compat                --------------------------
	.section	.nv.compat,"",@"SHT_CUDA_COMPAT_INFO"
	.align	4
        /*0000*/ 	.byte	0x02, 0x09, 0x01, 0x00, 0x02, 0x02, 0x04, 0x00, 0x02, 0x05, 0x05, 0x00, 0x03, 0x07, 0x01, 0x01
        /*0010*/ 	.byte	0x02, 0x03, 0x01, 0x00, 0x02, 0x06, 0x01, 0x00, 0x04, 0x0b, 0x08, 0x00, 0x00, 0x00, 0x00, 0x00
        /*0020*/ 	.byte	0x00, 0x00, 0x00, 0x00


//--------------------- .nv.info._ZN7cutlass13device_kernelINS_4gemm6kernel13GemmUniversalIN4cute5tupleIJiiiiEEENS1_10collective13CollectiveMmaINS1_34MainloopSm90TmaGmmaWarpSpecializedILi28ENS5_IJNS4_1CILi4EEESB_NSA_ILi1EEEEEENS1_32KernelTmaWarpSpecializedPingpongEEENS5_IJNSA_ILi64EEESG_NSA_ILi32EEEEEENS_10bfloat16_tENS5_IJlSC_lEEESJ_SK_NS4_8TiledMMAINS4_8MMA_AtomIJNS4_4SM904GMMA27MMA_64x64x16_F32BF16BF16_SSILNSO_5MajorE0ELSQ_0ELNSO_7ScaleInE1ELSR_1EEEEEENS4_6LayoutINS5_IJSC_SC_SC_EEENS5_IJNSA_ILi0EEESW_SW_EEEEENS5_IJNS4_10UnderscoreESZ_SZ_EEEEENS4_23SM90_TMA_LOAD_MULTICASTENS4_14ComposedLayoutINS4_7SwizzleILi2ELi4ELi3EEENS4_18smem_ptr_flag_bitsILi16EEENSU_INS5_IJNSA_ILi8EEESH_EEENS5_IJSH_SC_EEEEEEEvNS4_8identityES12_S1C_vS1D_EENS_8epilogue10collective6detail29Sm90TmaWarpSpecializedAdapterINS1G_15DefaultEpilogueISJ_SK_SK_NS1F_6thread17LinearCombinationISJ_Li1EffLNS1K_9ScaleType4KindE0ELNS_15FloatRoundStyleE2ESJ_EENS1_15EpilogueDefaultEEEEEvvEEEEvNT_6ParamsE --------------------------
	.section	.nv.info._ZN7cutlass13device_kernelINS_4gemm6kernel13GemmUniversalIN4cute5tupleIJiiiiEEENS1_10collective13CollectiveMmaINS1_34MainloopSm90TmaGmmaWarpSpecializedILi28ENS5_IJNS4_1CILi4EEESB_NSA_ILi1EEEEEENS1_32KernelTmaWarpSpecializedPingpongEEENS5_IJNSA_ILi64EEESG_NSA_ILi32EEEEEENS_10bfloat16_tENS5_IJlSC_lEEESJ_SK_NS4_8TiledMMAINS4_8MMA_AtomIJNS4_4SM904GMMA27MMA_64x64x16_F32BF16BF16_SSILNSO_5MajorE0ELSQ_0ELNSO_7ScaleInE1ELSR_1EEEEEENS4_6LayoutINS5_IJSC_SC_SC_EEENS5_IJNSA_ILi0EEESW_SW_EEEEENS5_IJNS4_10UnderscoreESZ_SZ_EEEEENS4_23SM90_TMA_LOAD_MULTICASTENS4_14ComposedLayoutINS4_7SwizzleILi2ELi4ELi3EEENS4_18smem_ptr_flag_bitsILi16EEENSU_INS5_IJNSA_ILi8EEESH_EEENS5_IJSH_SC_EEEEEEEvNS4_8identityES12_S1C_vS1D_EENS_8epilogue10collective6detail29Sm90TmaWarpSpecializedAdapterINS1G_15DefaultEpilogueISJ_SK_SK_NS1F_6thread17LinearCombinationISJ_Li1EffLNS1K_9ScaleType4KindE0ELNS_15FloatRoundStyleE2ESJ_EENS1_15EpilogueDefaultEEEEEvvEEEEvNT_6ParamsE,"",@"SHT_CUDA_INFO"
	.sectionflags	@""
	.align	4


	//----- nvinfo : EIATTR_CUDA_API_VERSION
	.align		4
        /*0000*/ 	.byte	0x04, 0x37
        /*0002*/ 	.short	(.L_21 - .L_20)
.L_20:
        /*0004*/ 	.word	0x00000082


	//----- nvinfo : EIATTR_KPARAM_INFO
	.align		4
.L_21:
        /*0008*/ 	.byte	0x04, 0x17
        /*000a*/ 	.short	(.L_23 - .L_22)
.L_22:
        /*000c*/ 	.word	0x00000000
        /*0010*/ 	.short	0x0000
        /*0012*/ 	.short	0x0070
        /*0014*/ 	.byte	0x00, 0xf0, 0x01, 0x10


	//----- nvinfo : EIATTR_SPARSE_MMA_MASK
	.align		4
.L_23:
        /*0018*/ 	.byte	0x03, 0x50
        /*001a*/ 	.short	0x0000


	//----- nvinfo : EIATTR_MAXREG_COUNT
	.align		4
        /*001c*/ 	.byte	0x03, 0x1b
        /*001e*/ 	.short	0x00a8


	//----- nvinfo : EIATTR_NUM_BARRIERS
	.align		4
        /*0020*/ 	.byte	0x02, 0x4c
        /*0022*/ 	.byte	0x01
	.zero		1


	//----- nvinfo : EIATTR_EXTERNS
	.align		4
        /*0024*/ 	.byte	0x04, 0x0f
        /*0026*/ 	.short	(.L_25 - .L_24)


	//   ....[0]....
	.align		4
.L_24:
        /*0028*/ 	.word	index@(__assertfail)


	//----- nvinfo : EIATTR_ANNOTATIONS
	.align		4
.L_25:
        /*002c*/ 	.byte	0x04, 0x55
        /*002e*/ 	.short	(.L_27 - .L_26)


	//   ....[0]....
.L_26:
        /*0030*/ 	.word	0x00000001
        /*0034*/ 	.byte	0x00, 0x11, 0x00, 0x00, 0x01, 0x00, 0x00, 0x00, 0xf0, 0x46, 0x00, 0x00, 0x01, 0x00, 0x00, 0x00
        /*0044*/ 	.byte	0xc0, 0x54, 0x00, 0x00


	//----- nvinfo : EIATTR_MERCURY_ISA_VERSION
	.align		4
.L_27:
        /*0048*/ 	.byte	0x03, 0x5f
        /*004a*/ 	.short	0x0101


	//----- nvinfo : EIATTR_INT_WARP_WIDE_INSTR_OFFSETS
	.align		4
        /*004c*/ 	.byte	0x04, 0x31
        /*004e*/ 	.short	(.L_29 - .L_28)


	//   ....[0]....
.L_28:
        /*0050*/ 	.word	0x000008d0


	//   ....[1]....
        /*0054*/ 	.word	0x000008f0


	//   ....[2]....
        /*0058*/ 	.word	0x00000910


	//   ....[3]....
        /*005c*/ 	.word	0x00000a00


	//   ....[4]....
        /*0060*/ 	.word	0x00000a20


	//   ....[5]....
        /*0064*/ 	.word	0x00000a30


	//   ....[6]....
        /*0068*/ 	.word	0x00000ae0


	//   ....[7]....
        /*006c*/ 	.word	0x00000b30


	//   ....[8]....
        /*0070*/ 	.word	0x00002170


	//----- nvinfo : EIATTR_COOP_GROUP_MASK_REGIDS
	.align		4
.L_29:
        /*0074*/ 	.byte	0x04, 0x29
        /*0076*/ 	.short	(.L_31 - .L_30)


	//   ....[0]....
.L_30:
        /*0078*/ 	.word	0xffffffff


	//   ....[1]....
        /*007c*/ 	.word	0xffffffff


	//   ....[2]....
        /*0080*/ 	.word	0xffffffff


	//   ....[3]....
        /*0084*/ 	.word	0xffffffff


	//   ....[4]....
        /*0088*/ 	.word	0xffffffff


	//   ....[5]....
        /*008c*/ 	.word	0xffffffff


	//   ....[6]....
        /*0090*/ 	.word	0xffffffff


	//----- nvinfo : EIATTR_COOP_GROUP_INSTR_OFFSETS
	.align		4
.L_31:
        /*0094*/ 	.byte	0x04, 0x28
        /*0096*/ 	.short	(.L_33 - .L_32)


	//   ....[0]....
.L_32:
        /*0098*/ 	.word	0x00000070


	//   ....[1]....
        /*009c*/ 	.word	0x00000080


	//   ....[2]....
        /*00a0*/ 	.word	0x00000140


	//   ....[3]....
        /*00a4*/ 	.word	0x00000660


	//   ....[4]....
        /*00a8*/ 	.word	0x000006a0


	//   ....[5]....
        /*00ac*/ 	.word	0x00000a50


	//   ....[6]....
        /*00b0*/ 	.word	0x00000ca0


	//----- nvinfo : EIATTR_REG_RECONFIG
	.align		4
.L_33:
        /*00b4*/ 	.byte	0x01, 0x54
	.zero		2


	//----- nvinfo : EIATTR_SYSCALL_OFFSETS
	.align		4
        /*00b8*/ 	.byte	0x04, 0x46
        /*00ba*/ 	.short	(.L_35 - .L_34)


	//   ....[0]....
.L_34:
        /*00bc*/ 	.word	0x00001bb0


	//----- nvinfo : EIATTR_MBARRIER_INSTR_OFFSETS
	.align		4
.L_35:
        /*00c0*/ 	.byte	0x04, 0x39
        /*00c2*/ 	.short	(.L_37 - .L_36)


	//   ....[0]....
.L_36:
        /*00c4*/ 	.word	0x000002a0
        /*00c8*/ 	.word	0x000000ff
        /*00cc*/ 	.word	0x00000000
        /*00d0*/ 	.short	0x0100
        /*00d2*/ 	.byte	0x08
	.zero		1


	//   ....[1]....
        /*00d4*/ 	.word	0x000002b0
        /*00d8*/ 	.word	0x000000ff
        /*00dc*/ 	.word	0x000000e0
        /*00e0*/ 	.short	0x0100
        /*00e2*/ 	.byte	0x08
	.zero		1


	//   ....[2]....
        /*00e4*/ 	.word	0x000002c0
        /*00e8*/ 	.word	0x000000ff
        /*00ec*/ 	.word	0x00000008
        /*00f0*/ 	.short	0x0100
        /*00f2*/ 	.byte	0x08
	.zero		1


	//   ....[3]....
        /*00f4*/ 	.word	0x000002d0
        /*00f8*/ 	.word	0x000000ff
        /*00fc*/ 	.word	0x000000e8
        /*0100*/ 	.short	0x0100
        /*0102*/ 	.byte	0x08
	.zero		1


	//   ....[4]....
        /*0104*/ 	.word	0x000002e0
        /*0108*/ 	.word	0x000000ff
        /*010c*/ 	.word	0x00000010
        /*0110*/ 	.short	0x0100
        /*0112*/ 	.byte	0x08
	.zero		1


	//   ....[5]....
        /*0114*/ 	.word	0x000002f0
        /*0118*/ 	.word	0x000000ff
        /*011c*/ 	.word	0x000000f0
        /*0120*/ 	.short	0x0100
        /*0122*/ 	.byte	0x08
	.zero		1


	//   ....[6]....
        /*0124*/ 	.word	0x00000300
        /*0128*/ 	.word	0x000000ff
        /*012c*/ 	.word	0x00000018
        /*0130*/ 	.short	0x0100
        /*0132*/ 	.byte	0x08
	.zero		1


	//   ....[7]....
        /*0134*/ 	.word	0x00000310
        /*0138*/ 	.word	0x000000ff
        /*013c*/ 	.word	0x000000f8
        /*0140*/ 	.short	0x0100
        /*0142*/ 	.byte	0x08
	.zero		1


	//   ....[8]....
        /*0144*/ 	.word	0x00000320
        /*0148*/ 	.word	0x000000ff
        /*014c*/ 	.word	0x00000020
        /*0150*/ 	.short	0x0100
        /*0152*/ 	.byte	0x08
	.zero		1


	//   ....[9]....
        /*0154*/ 	.word	0x00000330
        /*0158*/ 	.word	0x000000ff
        /*015c*/ 	.word	0x00000100
        /*0160*/ 	.short	0x0100
        /*0162*/ 	.byte	0x08
	.zero		1


	//   ....[10]....
        /*0164*/ 	.word	0x00000340
        /*0168*/ 	.word	0x000000ff
        /*016c*/ 	.word	0x00000028
        /*0170*/ 	.short	0x0100
        /*0172*/ 	.byte	0x08
	.zero		1


	//   ....[11]....
        /*0174*/ 	.word	0x00000350
        /*0178*/ 	.word	0x000000ff
        /*017c*/ 	.word	0x00000108
        /*0180*/ 	.short	0x0100
        /*0182*/ 	.byte	0x08
	.zero		1


	//   ....[12]....
        /*0184*/ 	.word	0x00000360
        /*0188*/ 	.word	0x000000ff
        /*018c*/ 	.word	0x00000030
        /*0190*/ 	.short	0x0100
        /*0192*/ 	.byte	0x08
	.zero		1


	//   ....[13]....
        /*0194*/ 	.word	0x00000370
        /*0198*/ 	.word	0x000000ff
        /*019c*/ 	.word	0x00000110
        /*01a0*/ 	.short	0x0100
        /*01a2*/ 	.byte	0x08
	.zero		1


	//   ....[14]....
        /*01a4*/ 	.word	0x00000380
        /*01a8*/ 	.word	0x000000ff
        /*01ac*/ 	.word	0x00000038
        /*01b0*/ 	.short	0x0100
        /*01b2*/ 	.byte	0x08
	.zero		1


	//   ....[15]....
        /*01b4*/ 	.word	0x00000390
        /*01b8*/ 	.word	0x000000ff
        /*01bc*/ 	.word	0x00000118
        /*01c0*/ 	.short	0x0100
        /*01c2*/ 	.byte	0x08
	.zero		1


	//   ....[16]....
        /*01c4*/ 	.word	0x000003a0
        /*01c8*/ 	.word	0x000000ff
        /*01cc*/ 	.word	0x00000040
        /*01d0*/ 	.short	0x0100
        /*01d2*/ 	.byte	0x08
	.zero		1


	//   ....[17]....
        /*01d4*/ 	.word	0x000003b0
        /*01d8*/ 	.word	0x000000ff
        /*01dc*/ 	.word	0x00000120
        /*01e0*/ 	.short	0x0100
        /*01e2*/ 	.byte	0x08
	.zero		1


	//   ....[18]....
        /*01e4*/ 	.word	0x000003c0
        /*01e8*/ 	.word	0x000000ff
        /*01ec*/ 	.word	0x00000048
        /*01f0*/ 	.short	0x0100
        /*01f2*/ 	.byte	0x08
	.zero		1


	//   ....[19]....
        /*01f4*/ 	.word	0x000003d0
        /*01f8*/ 	.word	0x000000ff
        /*01fc*/ 	.word	0x00000128
        /*0200*/ 	.short	0x0100
        /*0202*/ 	.byte	0x08
	.zero		1


	//   ....[20]....
        /*0204*/ 	.word	0x000003e0
        /*0208*/ 	.word	0x000000ff
        /*020c*/ 	.word	0x00000050
        /*0210*/ 	.short	0x0100
        /*0212*/ 	.byte	0x08
	.zero		1


	//   ....[21]....
        /*0214*/ 	.word	0x000003f0
        /*0218*/ 	.word	0x000000ff
        /*021c*/ 	.word	0x00000130
        /*0220*/ 	.short	0x0100
        /*0222*/ 	.byte	0x08
	.zero		1


	//   ....[22]....
        /*0224*/ 	.word	0x00000400
        /*0228*/ 	.word	0x000000ff
        /*022c*/ 	.word	0x00000058
        /*0230*/ 	.short	0x0100
        /*0232*/ 	.byte	0x08
	.zero		1


	//   ....[23]....
        /*0234*/ 	.word	0x00000410
        /*0238*/ 	.word	0x000000ff
        /*023c*/ 	.word	0x00000138
        /*0240*/ 	.short	0x0100
        /*0242*/ 	.byte	0x08
	.zero		1


	//   ....[24]....
        /*0244*/ 	.word	0x00000420
        /*0248*/ 	.word	0x000000ff
        /*024c*/ 	.word	0x00000060
        /*0250*/ 	.short	0x0100
        /*0252*/ 	.byte	0x08
	.zero		1


	//   ....[25]....
        /*0254*/ 	.word	0x00000430
        /*0258*/ 	.word	0x000000ff
        /*025c*/ 	.word	0x00000140
        /*0260*/ 	.short	0x0100
        /*0262*/ 	.byte	0x08
	.zero		1


	//   ....[26]....
        /*0264*/ 	.word	0x00000440
        /*0268*/ 	.word	0x000000ff
        /*026c*/ 	.word	0x00000068
        /*0270*/ 	.short	0x0100
        /*0272*/ 	.byte	0x08
	.zero		1


	//   ....[27]....
        /*0274*/ 	.word	0x00000450
        /*0278*/ 	.word	0x000000ff
        /*027c*/ 	.word	0x00000148
        /*0280*/ 	.short	0x0100
        /*0282*/ 	.byte	0x08
	.zero		1


	//   ....[28]....
        /*0284*/ 	.word	0x00000460
        /*0288*/ 	.word	0x000000ff
        /*028c*/ 	.word	0x00000070
        /*0290*/ 	.short	0x0100
        /*0292*/ 	.byte	0x08
	.zero		1


	//   ....[29]....
        /*0294*/ 	.word	0x00000470
        /*0298*/ 	.word	0x000000ff
        /*029c*/ 	.word	0x00000150
        /*02a0*/ 	.short	0x0100
        /*02a2*/ 	.byte	0x08
	.zero		1


	//   ....[30]....
        /*02a4*/ 	.word	0x00000480
        /*02a8*/ 	.word	0x000000ff
        /*02ac*/ 	.word	0x00000078
        /*02b0*/ 	.short	0x0100
        /*02b2*/ 	.byte	0x08
	.zero		1


	//   ....[31]....
        /*02b4*/ 	.word	0x00000490
        /*02b8*/ 	.word	0x000000ff
        /*02bc*/ 	.word	0x00000158
        /*02c0*/ 	.short	0x0100
        /*02c2*/ 	.byte	0x08
	.zero		1


	//   ....[32]....
        /*02c4*/ 	.word	0x000004a0
        /*02c8*/ 	.word	0x000000ff
        /*02cc*/ 	.word	0x00000080
        /*02d0*/ 	.short	0x0100
        /*02d2*/ 	.byte	0x08
	.zero		1


	//   ....[33]....
        /*02d4*/ 	.word	0x000004b0
        /*02d8*/ 	.word	0x000000ff
        /*02dc*/ 	.word	0x00000160
        /*02e0*/ 	.short	0x0100
        /*02e2*/ 	.byte	0x08
	.zero		1


	//   ....[34]....
        /*02e4*/ 	.word	0x000004c0
        /*02e8*/ 	.word	0x000000ff
        /*02ec*/ 	.word	0x00000088
        /*02f0*/ 	.short	0x0100
        /*02f2*/ 	.byte	0x08
	.zero		1


	//   ....[35]....
        /*02f4*/ 	.word	0x000004d0
        /*02f8*/ 	.word	0x000000ff
        /*02fc*/ 	.word	0x00000168
        /*0300*/ 	.short	0x0100
        /*0302*/ 	.byte	0x08
	.zero		1


	//   ....[36]....
        /*0304*/ 	.word	0x000004e0
        /*0308*/ 	.word	0x000000ff
        /*030c*/ 	.word	0x00000090
        /*0310*/ 	.short	0x0100
        /*0312*/ 	.byte	0x08
	.zero		1


	//   ....[37]....
        /*0314*/ 	.word	0x000004f0
        /*0318*/ 	.word	0x000000ff
        /*031c*/ 	.word	0x00000170
        /*0320*/ 	.short	0x0100
        /*0322*/ 	.byte	0x08
	.zero		1


	//   ....[38]....
        /*0324*/ 	.word	0x00000500
        /*0328*/ 	.word	0x000000ff
        /*032c*/ 	.word	0x00000098
        /*0330*/ 	.short	0x0100
        /*0332*/ 	.byte	0x08
	.zero		1


	//   ....[39]....
        /*0334*/ 	.word	0x00000510
        /*0338*/ 	.word	0x000000ff
        /*033c*/ 	.word	0x00000178
        /*0340*/ 	.short	0x0100
        /*0342*/ 	.byte	0x08
	.zero		1


	//   ....[40]....
        /*0344*/ 	.word	0x00000520
        /*0348*/ 	.word	0x000000ff
        /*034c*/ 	.word	0x000000a0
        /*0350*/ 	.short	0x0100
        /*0352*/ 	.byte	0x08
	.zero		1


	//   ....[41]....
        /*0354*/ 	.word	0x00000530
        /*0358*/ 	.word	0x000000ff
        /*035c*/ 	.word	0x00000180
        /*0360*/ 	.short	0x0100
        /*0362*/ 	.byte	0x08
	.zero		1


	//   ....[42]....
        /*0364*/ 	.word	0x00000540
        /*0368*/ 	.word	0x000000ff
        /*036c*/ 	.word	0x000000a8
        /*0370*/ 	.short	0x0100
        /*0372*/ 	.byte	0x08
	.zero		1


	//   ....[43]....
        /*0374*/ 	.word	0x00000550
        /*0378*/ 	.word	0x000000ff
        /*037c*/ 	.word	0x00000188
        /*0380*/ 	.short	0x0100
        /*0382*/ 	.byte	0x08
	.zero		1


	//   ....[44]....
        /*0384*/ 	.word	0x00000560
        /*0388*/ 	.word	0x000000ff
        /*038c*/ 	.word	0x000000b0
        /*0390*/ 	.short	0x0100
        /*0392*/ 	.byte	0x08
	.zero		1


	//   ....[45]....
        /*0394*/ 	.word	0x00000570
        /*0398*/ 	.word	0x000000ff
        /*039c*/ 	.word	0x00000190
        /*03a0*/ 	.short	0x0100
        /*03a2*/ 	.byte	0x08
	.zero		1


	//   ....[46]....
        /*03a4*/ 	.word	0x00000580
        /*03a8*/ 	.word	0x000000ff
        /*03ac*/ 	.word	0x000000b8
        /*03b0*/ 	.short	0x0100
        /*03b2*/ 	.byte	0x08
	.zero		1


	//   ....[47]....
        /*03b4*/ 	.word	0x00000590
        /*03b8*/ 	.word	0x000000ff
        /*03bc*/ 	.word	0x00000198
        /*03c0*/ 	.short	0x0100
        /*03c2*/ 	.byte	0x08
	.zero		1


	//   ....[48]....
        /*03c4*/ 	.word	0x000005a0
        /*03c8*/ 	.word	0x000000ff
        /*03cc*/ 	.word	0x000000c0
        /*03d0*/ 	.short	0x0100
        /*03d2*/ 	.byte	0x08
	.zero		1


	//   ....[49]....
        /*03d4*/ 	.word	0x000005b0
        /*03d8*/ 	.word	0x000000ff
        /*03dc*/ 	.word	0x000001a0
        /*03e0*/ 	.short	0x0100
        /*03e2*/ 	.byte	0x08
	.zero		1


	//   ....[50]....
        /*03e4*/ 	.word	0x000005c0
        /*03e8*/ 	.word	0x000000ff
        /*03ec*/ 	.word	0x000000c8
        /*03f0*/ 	.short	0x0100
        /*03f2*/ 	.byte	0x08
	.zero		1


	//   ....[51]....
        /*03f4*/ 	.word	0x000005d0
        /*03f8*/ 	.word	0x000000ff
        /*03fc*/ 	.word	0x000001a8
        /*0400*/ 	.short	0x0100
        /*0402*/ 	.byte	0x08
	.zero		1


	//   ....[52]....
        /*0404*/ 	.word	0x000005e0
        /*0408*/ 	.word	0x000000ff
        /*040c*/ 	.word	0x000000d0
        /*0410*/ 	.short	0x0100
        /*0412*/ 	.byte	0x08
	.zero		1


	//   ....[53]....
        /*0414*/ 	.word	0x000005f0
        /*0418*/ 	.word	0x000000ff
        /*041c*/ 	.word	0x000001b0
        /*0420*/ 	.short	0x0100
        /*0422*/ 	.byte	0x08
	.zero		1


	//   ....[54]....
        /*0424*/ 	.word	0x00000600
        /*0428*/ 	.word	0x000000ff
        /*042c*/ 	.word	0x000000d8
        /*0430*/ 	.short	0x0100
        /*0432*/ 	.byte	0x08
	.zero		1


	//   ....[55]....
        /*0434*/ 	.word	0x00000610
        /*0438*/ 	.word	0x000000ff
        /*043c*/ 	.word	0x000001b8
        /*0440*/ 	.short	0x0100
        /*0442*/ 	.byte	0x08
	.zero		1


	//   ....[56]....
        /*0444*/ 	.word	0x00000b60
        /*0448*/ 	.word	0x000000ff
        /*044c*/ 	.word	0x000001f0
        /*0450*/ 	.short	0x0100
        /*0452*/ 	.byte	0x08
	.zero		1


	//   ....[57]....
        /*0454*/ 	.word	0x00000bf0
        /*0458*/ 	.word	0x000000ff
        /*045c*/ 	.word	0x000001f8
        /*0460*/ 	.short	0x0100
        /*0462*/ 	.byte	0x08
	.zero		1


	//   ....[58]....
        /*0464*/ 	.word	0x00000c20
        /*0468*/ 	.word	0x000000ff
        /*046c*/ 	.word	0x000001d0
        /*0470*/ 	.short	0x0100
        /*0472*/ 	.byte	0x09
	.zero		1


	//   ....[59]....
        /*0474*/ 	.word	0x00000c30
        /*0478*/ 	.word	0x000000ff
        /*047c*/ 	.word	0x000001d8
        /*0480*/ 	.short	0x0100
        /*0482*/ 	.byte	0x09
	.zero		1


	//   ....[60]....
        /*0484*/ 	.word	0x00000c40
        /*0488*/ 	.word	0x000000ff
        /*048c*/ 	.word	0x000001e0
        /*0490*/ 	.short	0x0100
        /*0492*/ 	.byte	0x09
	.zero		1


	//   ....[61]....
        /*0494*/ 	.word	0x00000c50
        /*0498*/ 	.word	0x000000ff
        /*049c*/ 	.word	0x000001e8
        /*04a0*/ 	.short	0x0100
        /*04a2*/ 	.byte	0x09
	.zero		1


	//   ....[62]....
        /*04a4*/ 	.word	0x00001a90
        /*04a8*/ 	.word	0x0000003f
        /*04ac*/ 	.word	0x00000000
        /*04b0*/ 	.short	0x010a
        /*04b2*/ 	.byte	0x2a
	.zero		1


	//   ....[63]....
        /*04b4*/ 	.word	0x00001c30
        /*04b8*/ 	.word	0x00000003
        /*04bc*/ 	.word	0x00000000
        /*04c0*/ 	.short	0x010a
        /*04c2*/ 	.byte	0x3f
	.zero		1


	//   ....[64]....
        /*04c4*/ 	.word	0x00001c70
        /*04c8*/ 	.word	0x00000003
        /*04cc*/ 	.word	0x00000000
        /*04d0*/ 	.short	0x010a
        /*04d2*/ 	.byte	0x3f
	.zero		1


	//   ....[65]....
        /*04d4*/ 	.word	0x00001e70
        /*04d8*/ 	.word	0x000000ff
        /*04dc*/ 	.word	0x00000000
        /*04e0*/ 	.short	0x010a
        /*04e2*/ 	.byte	0x04
	.zero		1


	//   ....[66]....
        /*04e4*/ 	.word	0x00001eb0
        /*04e8*/ 	.word	0x000000ff
        /*04ec*/ 	.word	0x00000000
        /*04f0*/ 	.short	0x010a
        /*04f2*/ 	.byte	0x04
	.zero		1


	//   ....[67]....
        /*04f4*/ 	.word	0x00002010
        /*04f8*/ 	.word	0x00000005
        /*04fc*/ 	.word	0x00000000
        /*0500*/ 	.short	0x0101
        /*0502*/ 	.byte	0x3f
	.zero		1


	//   ....[68]....
        /*0504*/ 	.word	0x00002110
        /*0508*/ 	.word	0x00000040
        /*050c*/ 	.word	0x00000000
        /*0510*/ 	.short	0x0101
        /*0512*/ 	.byte	0x2f
	.zero		1


	//   ....[69]....
        /*0514*/ 	.word	0x00002210
        /*0518*/ 	.word	0x00000003
        /*051c*/ 	.word	0x00000000
        /*0520*/ 	.short	0x0101
        /*0522*/ 	.byte	0x3f
	.zero		1


	//   ....[70]....
        /*0524*/ 	.word	0x000022d0
        /*0528*/ 	.word	0x0000003f
        /*052c*/ 	.word	0x00000010
        /*0530*/ 	.short	0x010a
        /*0532*/ 	.byte	0x2a
	.zero		1


	//   ....[71]....
        /*0534*/ 	.word	0x00004710
        /*0538*/ 	.word	0x00000042
        /*053c*/ 	.word	0x00000000
        /*0540*/ 	.short	0x0101
        /*0542*/ 	.byte	0x2f
	.zero		1


	//   ....[72]....
        /*0544*/ 	.word	0x000051d0
        /*0548*/ 	.word	0x0000000a
        /*054c*/ 	.word	0x000000e0
        /*0550*/ 	.short	0x010a
        /*0552*/ 	.byte	0x3f
	.zero		1


	//   ....[73]....
        /*0554*/ 	.word	0x000055e0
        /*0558*/ 	.word	0x00000002
        /*055c*/ 	.word	0x000001f8
        /*0560*/ 	.short	0x0101
        /*0562*/ 	.byte	0x3f
	.zero		1


	//   ....[74]....
        /*0564*/ 	.word	0x00005d50
        /*0568*/ 	.word	0x00000007
        /*056c*/ 	.word	0x00000000
        /*0570*/ 	.short	0x010a
        /*0572*/ 	.byte	0x3f
	.zero		1


	//   ....[75]....
        /*0574*/ 	.word	0x00005dd0
        /*0578*/ 	.word	0x00000009
        /*057c*/ 	.word	0x00000000
        /*0580*/ 	.short	0x010a
        /*0582*/ 	.byte	0x3f
	.zero		1


	//   ....[76]....
        /*0584*/ 	.word	0x00005e60
        /*0588*/ 	.word	0x00000006
        /*058c*/ 	.word	0x00000000
        /*0590*/ 	.short	0x010a
        /*0592*/ 	.byte	0x3f
	.zero		1


	//   ....[77]....
        /*0594*/ 	.word	0x00005ef0
        /*0598*/ 	.word	0x00000009
        /*059c*/ 	.word	0x00000000
        /*05a0*/ 	.short	0x010a
        /*05a2*/ 	.byte	0x3f
	.zero		1


	//   ....[78]....
        /*05a4*/ 	.word	0x00005f80
        /*05a8*/ 	.word	0x00000006
        /*05ac*/ 	.word	0x00000000
        /*05b0*/ 	.short	0x010a
        /*05b2*/ 	.byte	0x3f
	.zero		1


	//   ....[79]....
        /*05b4*/ 	.word	0x00006010
        /*05b8*/ 	.word	0x00000009
        /*05bc*/ 	.word	0x00000000
        /*05c0*/ 	.short	0x010a
        /*05c2*/ 	.byte	0x3f
	.zero		1


	//   ....[80]....
        /*05c4*/ 	.word	0x000060a0
        /*05c8*/ 	.word	0x00000006
        /*05cc*/ 	.word	0x00000000
        /*05d0*/ 	.short	0x010a
        /*05d2*/ 	.byte	0x3f
	.zero		1


	//   ....[81]....
        /*05d4*/ 	.word	0x00006130
        /*05d8*/ 	.word	0x00000009
        /*05dc*/ 	.word	0x00000000
        /*05e0*/ 	.short	0x010a
        /*05e2*/ 	.byte	0x3f
	.zero		1


	//   ....[82]....
        /*05e4*/ 	.word	0x000061c0
        /*05e8*/ 	.word	0x00000006
        /*05ec*/ 	.word	0x00000000
        /*05f0*/ 	.short	0x010a
        /*05f2*/ 	.byte	0x3f
	.zero		1


	//   ....[83]....
        /*05f4*/ 	.word	0x00006250
        /*05f8*/ 	.word	0x00000009
        /*05fc*/ 	.word	0x00000000
        /*0600*/ 	.short	0x010a
        /*0602*/ 	.byte	0x3f
	.zero		1


	//   ....[84]....
        /*0604*/ 	.word	0x000062e0
        /*0608*/ 	.word	0x00000006
        /*060c*/ 	.word	0x00000000
        /*0610*/ 	.short	0x010a
        /*0612*/ 	.byte	0x3f
	.zero		1


	//   ....[85]....
        /*0614*/ 	.word	0x00006370
        /*0618*/ 	.word	0x00000009
        /*061c*/ 	.word	0x00000000
        /*0620*/ 	.short	0x010a
        /*0622*/ 	.byte	0x3f
	.zero		1


	//   ....[86]....
        /*0624*/ 	.word	0x00006400
        /*0628*/ 	.word	0x00000006
        /*062c*/ 	.word	0x00000000
        /*0630*/ 	.short	0x010a
        /*0632*/ 	.byte	0x3f
	.zero		1


	//   ....[87]....
        /*0634*/ 	.word	0x00006490
        /*0638*/ 	.word	0x00000009
        /*063c*/ 	.word	0x00000000
        /*0640*/ 	.short	0x010a
        /*0642*/ 	.byte	0x3f
	.zero		1


	//   ....[88]....
        /*0644*/ 	.word	0x00006520
        /*0648*/ 	.word	0x00000006
        /*064c*/ 	.word	0x00000000
        /*0650*/ 	.short	0x010a
        /*0652*/ 	.byte	0x3f
	.zero		1


	//   ....[89]....
        /*0654*/ 	.word	0x000065b0
        /*0658*/ 	.word	0x00000009
        /*065c*/ 	.word	0x00000000
        /*0660*/ 	.short	0x010a
        /*0662*/ 	.byte	0x3f
	.zero		1


	//   ....[90]....
        /*0664*/ 	.word	0x00006640
        /*0668*/ 	.word	0x00000006
        /*066c*/ 	.word	0x00000000
        /*0670*/ 	.short	0x010a
        /*0672*/ 	.byte	0x3f
	.zero		1


	//   ....[91]....
        /*0674*/ 	.word	0x000066d0
        /*0678*/ 	.word	0x00000009
        /*067c*/ 	.word	0x00000000
        /*0680*/ 	.short	0x010a
        /*0682*/ 	.byte	0x3f
	.zero		1


	//   ....[92]....
        /*0684*/ 	.word	0x00006760
        /*0688*/ 	.word	0x00000006
        /*068c*/ 	.word	0x00000000
        /*0690*/ 	.short	0x010a
        /*0692*/ 	.byte	0x3f
	.zero		1


	//   ....[93]....
        /*0694*/ 	.word	0x000067f0
        /*0698*/ 	.word	0x00000009
        /*069c*/ 	.word	0x00000000
        /*06a0*/ 	.short	0x010a
        /*06a2*/ 	.byte	0x3f
	.zero		1


	//   ....[94]....
        /*06a4*/ 	.word	0x00006880
        /*06a8*/ 	.word	0x00000006
        /*06ac*/ 	.word	0x00000000
        /*06b0*/ 	.short	0x010a
        /*06b2*/ 	.byte	0x3f
	.zero		1


	//   ....[95]....
        /*06b4*/ 	.word	0x00006910
        /*06b8*/ 	.word	0x00000009
        /*06bc*/ 	.word	0x00000000
        /*06c0*/ 	.short	0x010a
        /*06c2*/ 	.byte	0x3f
	.zero		1


	//   ....[96]....
        /*06c4*/ 	.word	0x000069a0
        /*06c8*/ 	.word	0x00000006
        /*06cc*/ 	.word	0x00000000
        /*06d0*/ 	.short	0x010a
        /*06d2*/ 	.byte	0x3f
	.zero		1


	//   ....[97]....
        /*06d4*/ 	.word	0x00006a30
        /*06d8*/ 	.word	0x00000009
        /*06dc*/ 	.word	0x00000000
        /*06e0*/ 	.short	0x010a
        /*06e2*/ 	.byte	0x3f
	.zero		1


	//   ....[98]....
        /*06e4*/ 	.word	0x00006ac0
        /*06e8*/ 	.word	0x00000006
        /*06ec*/ 	.word	0x00000000
        /*06f0*/ 	.short	0x010a
        /*06f2*/ 	.byte	0x3f
	.zero		1


	//   ....[99]....
        /*06f4*/ 	.word	0x00006b50
        /*06f8*/ 	.word	0x00000009
        /*06fc*/ 	.word	0x00000000
        /*0700*/ 	.short	0x010a
        /*0702*/ 	.byte	0x3f
	.zero		1


	//   ....[100]....
        /*0704*/ 	.word	0x00006be0
        /*0708*/ 	.word	0x00000006
        /*070c*/ 	.word	0x00000000
        /*0710*/ 	.short	0x010a
        /*0712*/ 	.byte	0x3f
	.zero		1


	//   ....[101]....
        /*0714*/ 	.word	0x00006c70
        /*0718*/ 	.word	0x00000003
        /*071c*/ 	.word	0x00000000
        /*0720*/ 	.short	0x010a
        /*0722*/ 	.byte	0x3f
	.zero		1


	//   ....[102]....
        /*0724*/ 	.word	0x00006cd0
        /*0728*/ 	.word	0x00000041
        /*072c*/ 	.word	0x00000000
        /*0730*/ 	.short	0x010a
        /*0732*/ 	.byte	0x3f
	.zero		1


	//   ....[103]....
        /*0734*/ 	.word	0x00006d20
        /*0738*/ 	.word	0x00000003
        /*073c*/ 	.word	0x00000000
        /*0740*/ 	.short	0x010a
        /*0742*/ 	.byte	0x3f
	.zero		1


	//   ....[104]....
        /*0744*/ 	.word	0x00006d80
        /*0748*/ 	.word	0x00000005
        /*074c*/ 	.word	0x00000000
        /*0750*/ 	.short	0x010a
        /*0752*/ 	.byte	0x3f
	.zero		1


	//   ....[105]....
        /*0754*/ 	.word	0x00006dd0
        /*0758*/ 	.word	0x00000041
        /*075c*/ 	.word	0x00000010
        /*0760*/ 	.short	0x010a
        /*0762*/ 	.byte	0x3f
	.zero		1


	//   ....[106]....
        /*0764*/ 	.word	0x00006ea0
        /*0768*/ 	.word	0x0000000a
        /*076c*/ 	.word	0x000000e0
        /*0770*/ 	.short	0x010a
        /*0772*/ 	.byte	0x3f
	.zero		1


	//   ....[107]....
        /*0774*/ 	.word	0x00006f70
        /*0778*/ 	.word	0x00000007
        /*077c*/ 	.word	0x00000000
        /*0780*/ 	.short	0x010a
        /*0782*/ 	.byte	0x3f
	.zero		1


	//   ....[108]....
        /*0784*/ 	.word	0x00006fc0
        /*0788*/ 	.word	0x00000009
        /*078c*/ 	.word	0x00000000
        /*0790*/ 	.short	0x010a
        /*0792*/ 	.byte	0x3f
	.zero		1


	//   ....[109]....
        /*0794*/ 	.word	0x00007010
        /*0798*/ 	.word	0x00000006
        /*079c*/ 	.word	0x00000000
        /*07a0*/ 	.short	0x010a
        /*07a2*/ 	.byte	0x3f
	.zero		1


	//   ....[110]....
        /*07a4*/ 	.word	0x00007060
        /*07a8*/ 	.word	0x00000009
        /*07ac*/ 	.word	0x00000000
        /*07b0*/ 	.short	0x010a
        /*07b2*/ 	.byte	0x3f
	.zero		1


	//   ....[111]....
        /*07b4*/ 	.word	0x000070b0
        /*07b8*/ 	.word	0x00000006
        /*07bc*/ 	.word	0x00000000
        /*07c0*/ 	.short	0x010a
        /*07c2*/ 	.byte	0x3f
	.zero		1


	//   ....[112]....
        /*07c4*/ 	.word	0x00007100
        /*07c8*/ 	.word	0x00000009
        /*07cc*/ 	.word	0x00000000
        /*07d0*/ 	.short	0x010a
        /*07d2*/ 	.byte	0x3f
	.zero		1


	//   ....[113]....
        /*07d4*/ 	.word	0x00007150
        /*07d8*/ 	.word	0x00000006
        /*07dc*/ 	.word	0x00000000
        /*07e0*/ 	.short	0x010a
        /*07e2*/ 	.byte	0x3f
	.zero		1


	//   ....[114]....
        /*07e4*/ 	.word	0x000071a0
        /*07e8*/ 	.word	0x00000009
        /*07ec*/ 	.word	0x00000000
        /*07f0*/ 	.short	0x010a
        /*07f2*/ 	.byte	0x3f
	.zero		1


	//   ....[115]....
        /*07f4*/ 	.word	0x000071f0
        /*07f8*/ 	.word	0x00000006
        /*07fc*/ 	.word	0x00000000
        /*0800*/ 	.short	0x010a
        /*0802*/ 	.byte	0x3f
	.zero		1


	//   ....[116]....
        /*0804*/ 	.word	0x00007240
        /*0808*/ 	.word	0x00000009
        /*080c*/ 	.word	0x00000000
        /*0810*/ 	.short	0x010a
        /*0812*/ 	.byte	0x3f
	.zero		1


	//   ....[117]....
        /*0814*/ 	.word	0x00007290
        /*0818*/ 	.word	0x00000006
        /*081c*/ 	.word	0x00000000
        /*0820*/ 	.short	0x010a
        /*0822*/ 	.byte	0x3f
	.zero		1


	//   ....[118]....
        /*0824*/ 	.word	0x000072e0
        /*0828*/ 	.word	0x00000009
        /*082c*/ 	.word	0x00000000
        /*0830*/ 	.short	0x010a
        /*0832*/ 	.byte	0x3f
	.zero		1


	//   ....[119]....
        /*0834*/ 	.word	0x00007330
        /*0838*/ 	.word	0x00000006
        /*083c*/ 	.word	0x00000000
        /*0840*/ 	.short	0x010a
        /*0842*/ 	.byte	0x3f
	.zero		1


	//   ....[120]....
        /*0844*/ 	.word	0x00007380
        /*0848*/ 	.word	0x00000009
        /*084c*/ 	.word	0x00000000
        /*0850*/ 	.short	0x010a
        /*0852*/ 	.byte	0x3f
	.zero		1


	//   ....[121]....
        /*0854*/ 	.word	0x000073d0
        /*0858*/ 	.word	0x00000006
        /*085c*/ 	.word	0x00000000
        /*0860*/ 	.short	0x010a
        /*0862*/ 	.byte	0x3f
	.zero		1


	//   ....[122]....
        /*0864*/ 	.word	0x00007420
        /*0868*/ 	.word	0x00000009
        /*086c*/ 	.word	0x00000000
        /*0870*/ 	.short	0x010a
        /*0872*/ 	.byte	0x3f
	.zero		1


	//   ....[123]....
        /*0874*/ 	.word	0x00007470
        /*0878*/ 	.word	0x00000006
        /*087c*/ 	.word	0x00000000
        /*0880*/ 	.short	0x010a
        /*0882*/ 	.byte	0x3f
	.zero		1


	//   ....[124]....
        /*0884*/ 	.word	0x000074c0
        /*0888*/ 	.word	0x00000009
        /*088c*/ 	.word	0x00000000
        /*0890*/ 	.short	0x010a
        /*0892*/ 	.byte	0x3f
	.zero		1


	//   ....[125]....
        /*0894*/ 	.word	0x00007510
        /*0898*/ 	.word	0x00000006
        /*089c*/ 	.word	0x00000000
        /*08a0*/ 	.short	0x010a
        /*08a2*/ 	.byte	0x3f
	.zero		1


	//   ....[126]....
        /*08a4*/ 	.word	0x00007560
        /*08a8*/ 	.word	0x00000009
        /*08ac*/ 	.word	0x00000000
        /*08b0*/ 	.short	0x010a
        /*08b2*/ 	.byte	0x3f
	.zero		1


	//   ....[127]....
        /*08b4*/ 	.word	0x000075b0
        /*08b8*/ 	.word	0x00000006
        /*08bc*/ 	.word	0x00000000
        /*08c0*/ 	.short	0x010a
        /*08c2*/ 	.byte	0x3f
	.zero		1


	//   ....[128]....
        /*08c4*/ 	.word	0x00007600
        /*08c8*/ 	.word	0x00000009
        /*08cc*/ 	.word	0x00000000
        /*08d0*/ 	.short	0x010a
        /*08d2*/ 	.byte	0x3f
	.zero		1


	//   ....[129]....
        /*08d4*/ 	.word	0x00007650
        /*08d8*/ 	.word	0x00000006
        /*08dc*/ 	.word	0x00000000
        /*08e0*/ 	.short	0x010a
        /*08e2*/ 	.byte	0x3f
	.zero		1


	//   ....[130]....
        /*08e4*/ 	.word	0x000076a0
        /*08e8*/ 	.word	0x00000009
        /*08ec*/ 	.word	0x00000000
        /*08f0*/ 	.short	0x010a
        /*08f2*/ 	.byte	0x3f
	.zero		1


	//   ....[131]....
        /*08f4*/ 	.word	0x000076f0
        /*08f8*/ 	.word	0x00000006
        /*08fc*/ 	.word	0x00000000
        /*0900*/ 	.short	0x010a
        /*0902*/ 	.byte	0x3f
	.zero		1


	//   ....[132]....
        /*0904*/ 	.word	0x00007740
        /*0908*/ 	.word	0x00000009
        /*090c*/ 	.word	0x00000000
        /*0910*/ 	.short	0x010a
        /*0912*/ 	.byte	0x3f
	.zero		1


	//   ....[133]....
        /*0914*/ 	.word	0x00007790
        /*0918*/ 	.word	0x00000006
        /*091c*/ 	.word	0x00000000
        /*0920*/ 	.short	0x010a
        /*0922*/ 	.byte	0x3f
	.zero		1


	//----- nvinfo : EIATTR_NUM_MBARRIERS
	.align		4
.L_37:
        /*0924*/ 	.byte	0x03, 0x38
        /*0926*/ 	.short	0x003e


	//----- nvinfo : EIATTR_EXIT_INSTR_OFFSETS
	.align		4
        /*0928*/ 	.byte	0x04, 0x1c
        /*092a*/ 	.short	(.L_39 - .L_38)


	//   ....[0]....
.L_38:
        /*092c*/ 	.word	0x00001740


	//   ....[1]....
        /*0930*/ 	.word	0x000017a0


	//   ....[2]....
        /*0934*/ 	.word	0x00004da0


	//   ....[3]....
        /*0938*/ 	.word	0x00004dd0


	//   ....[4]....
        /*093c*/ 	.word	0x00006cc0


	//----- nvinfo : EIATTR_MAX_THREADS
	.align		4
.L_39:
        /*0940*/ 	.byte	0x04, 0x05
        /*0942*/ 	.short	(.L_41 - .L_40)
.L_40:
        /*0944*/ 	.word	0x00000180
        /*0948*/ 	.word	0x00000001
        /*094c*/ 	.word	0x00000001


	//----- nvinfo : EIATTR_CRS_STACK_SIZE
	.align		4
.L_41:
        /*0950*/ 	.byte	0x04, 0x1e
        /*0952*/ 	.short	(.L_43 - .L_42)
.L_42:
        /*0954*/ 	.word	0x00000000


	//----- nvinfo : EIATTR_CBANK_PARAM_SIZE
	.align		4
.L_43:
        /*0958*/ 	.byte	0x03, 0x19
        /*095a*/ 	.short	0x0470


	//----- nvinfo : EIATTR_PARAM_CBANK
	.align		4
        /*095c*/ 	.byte	0x04, 0x0a
        /*095e*/ 	.short	(.L_45 - .L_44)
	.align		4
.L_44:
        /*0960*/ 	.word	index@(.nv.constant0._ZN7cutlass13device_kernelINS_4gemm6kernel13GemmUniversalIN4cute5tupleIJiiiiEEENS1_10collective13CollectiveMmaINS1_34MainloopSm90TmaGmmaWarpSpecializedILi28ENS5_IJNS4_1CILi4EEESB_NSA_ILi1EEEEEENS1_32KernelTmaWarpSpecializedPingpongEEENS5_IJNSA_ILi64EEESG_NSA_ILi32EEEEEENS_10bfloat16_tENS5_IJlSC_lEEESJ_SK_NS4_8TiledMMAINS4_8MMA_AtomIJNS4_4SM904GMMA27MMA_64x64x16_F32BF16BF16_SSILNSO_5MajorE0ELSQ_0ELNSO_7ScaleInE1ELSR_1EEEEEENS4_6LayoutINS5_IJSC_SC_SC_EEENS5_IJNSA_ILi0EEESW_SW_EEEEENS5_IJNS4_10UnderscoreESZ_SZ_EEEEENS4_23SM90_TMA_LOAD_MULTICASTENS4_14ComposedLayoutINS4_7SwizzleILi2ELi4ELi3EEENS4_18smem_ptr_flag_bitsILi16EEENSU_INS5_IJNSA_ILi8EEESH_EEENS5_IJSH_SC_EEEEEEEvNS4_8identityES12_S1C_vS1D_EENS_8epilogue10collective6detail29Sm90TmaWarpSpecializedAdapterINS1G_15DefaultEpilogueISJ_SK_SK_NS1F_6thread17LinearCombinationISJ_Li1EffLNS1K_9ScaleType4KindE0ELNS_15FloatRoundStyleE2ESJ_EENS1_15EpilogueDefaultEEEEEvvEEEEvNT_6ParamsE)
        /*0964*/ 	.short	0x0210
        /*0966*/ 	.short	0x0470


	//----- nvinfo : EIATTR_SW_WAR
	.align		4
.L_45:
        /*0968*/ 	.byte	0x04, 0x36
        /*096a*/ 	.short	(.L_47 - .L_46)
.L_46:
        /*096c*/ 	.word	0x00000008
.L_47:


//--------------------- .nv.callgraph             --------------------------
	.section	.nv.callgraph,"",@"SHT_CUDA_CALLGRAPH"
	.align	4
	.sectionentsize	8
	.align		4
        /*0000*/ 	.word	0x00000000
	.align		4
        /*0004*/ 	.word	0xffffffff
	.align		4
        /*0008*/ 	.word	index@(_ZN7cutlass13device_kernelINS_4gemm6kernel13GemmUniversalIN4cute5tupleIJiiiiEEENS1_10collective13CollectiveMmaINS1_34MainloopSm90TmaGmmaWarpSpecializedILi28ENS5_IJNS4_1CILi4EEESB_NSA_ILi1EEEEEENS1_32KernelTmaWarpSpecializedPingpongEEENS5_IJNSA_ILi64EEESG_NSA_ILi32EEEEEENS_10bfloat16_tENS5_IJlSC_lEEESJ_SK_NS4_8TiledMMAINS4_8MMA_AtomIJNS4_4SM904GMMA27MMA_64x64x16_F32BF16BF16_SSILNSO_5MajorE0ELSQ_0ELNSO_7ScaleInE1ELSR_1EEEEEENS4_6LayoutINS5_IJSC_SC_SC_EEENS5_IJNSA_ILi0EEESW_SW_EEEEENS5_IJNS4_10UnderscoreESZ_SZ_EEEEENS4_23SM90_TMA_LOAD_MULTICASTENS4_14ComposedLayoutINS4_7SwizzleILi2ELi4ELi3EEENS4_18smem_ptr_flag_bitsILi16EEENSU_INS5_IJNSA_ILi8EEESH_EEENS5_IJSH_SC_EEEEEEEvNS4_8identityES12_S1C_vS1D_EENS_8epilogue10collective6detail29Sm90TmaWarpSpecializedAdapterINS1G_15DefaultEpilogueISJ_SK_SK_NS1F_6thread17LinearCombinationISJ_Li1EffLNS1K_9ScaleType4KindE0ELNS_15FloatRoundStyleE2ESJ_EENS1_15EpilogueDefaultEEEEEvvEEEEvNT_6ParamsE)
	.align		4
        /*000c*/ 	.word	index@(__assertfail)
	.align		4
        /*0010*/ 	.word	0x00000000
	.align		4
        /*0014*/ 	.word	0xfffffffe
	.align		4
        /*0018*/ 	.word	0x00000000
	.align		4
        /*001c*/ 	.word	0xfffffffd
	.align		4
        /*0020*/ 	.word	0x00000000
	.align		4
        /*0024*/ 	.word	0xfffffffc


//--------------------- .nv.constant4             --------------------------
	.section	.nv.constant4,"a",@progbits
	.align	8
	.align		8
.nv.constant4:
        /*0000*/ 	.dword	__assertfail
	.align		8
        /*0008*/ 	.dword	__unnamed_1
	.align		8
        /*0010*/ 	.dword	_ZN40_INTERNAL_a4a628d5_4_k_cu_98ec0ca1_291454cuda3std3__45__cpo5beginE
	.align		8
        /*0018*/ 	.dword	_ZN40_INTERNAL_a4a628d5_4_k_cu_98ec0ca1_291454cuda3std3__45__cpo3endE
	.align		8
        /*0020*/ 	.dword	_ZN40_INTERNAL_a4a628d5_4_k_cu_98ec0ca1_291454cuda3std3__45__cpo6cbeginE
	.align		8
        /*0028*/ 	.dword	_ZN40_INTERNAL_a4a628d5_4_k_cu_98ec0ca1_291454cuda3std3__45__cpo4cendE
	.align		8
        /*0030*/ 	.dword	_ZN40_INTERNAL_a4a628d5_4_k_cu_98ec0ca1_291454cuda3std3__442_GLOBAL__N__a4a628d5_4_k_cu_98ec0ca1_291456ignoreE
	.align		8
        /*0038*/ 	.dword	_ZN40_INTERNAL_a4a628d5_4_k_cu_98ec0ca1_291454cuda3std3__419piecewise_constructE
	.align		8
        /*0040*/ 	.dword	_ZN40_INTERNAL_a4a628d5_4_k_cu_98ec0ca1_291454cuda3std3__48in_placeE
	.align		8
        /*0048*/ 	.dword	_ZN40_INTERNAL_a4a628d5_4_k_cu_98ec0ca1_291454cuda3std6ranges3__45__cpo4swapE
	.align		8
        /*0050*/ 	.dword	_ZN40_INTERNAL_a4a628d5_4_k_cu_98ec0ca1_291454cuda3std6ranges3__45__cpo9iter_moveE
	.align		8
        /*0058*/ 	.dword	_ZN40_INTERNAL_a4a628d5_4_k_cu_98ec0ca1_291454cute7productE
	.align		8
        /*0060*/ 	.dword	_ZN40_INTERNAL_a4a628d5_4_k_cu_98ec0ca1_291454cute1_E
	.align		8
        /*0068*/ 	.dword	$str$22
	.align		8
        /*0070*/ 	.dword	$str$23


//--------------------- .text._ZN7cutlass13device_kernelINS_4gemm6kernel13GemmUniversalIN4cute5tupleIJiiiiEEENS1_10collective13CollectiveMmaINS1_34MainloopSm90TmaGmmaWarpSpecializedILi28ENS5_IJNS4_1CILi4EEESB_NSA_ILi1EEEEEENS1_32KernelTmaWarpSpecializedPingpongEEENS5_IJNSA_ILi64EEESG_NSA_ILi32EEEEEENS_10bfloat16_tENS5_IJlSC_lEEESJ_SK_NS4_8TiledMMAINS4_8MMA_AtomIJNS4_4SM904GMMA27MMA_64x64x16_F32BF16BF16_SSILNSO_5MajorE0ELSQ_0ELNSO_7ScaleInE1ELSR_1EEEEEENS4_6LayoutINS5_IJSC_SC_SC_EEENS5_IJNSA_ILi0EEESW_SW_EEEEENS5_IJNS4_10UnderscoreESZ_SZ_EEEEENS4_23SM90_TMA_LOAD_MULTICASTENS4_14ComposedLayoutINS4_7SwizzleILi2ELi4ELi3EEENS4_18smem_ptr_flag_bitsILi16EEENSU_INS5_IJNSA_ILi8EEESH_EEENS5_IJSH_SC_EEEEEEEvNS4_8identityES12_S1C_vS1D_EENS_8epilogue10collective6detail29Sm90TmaWarpSpecializedAdapterINS1G_15DefaultEpilogueISJ_SK_SK_NS1F_6thread17LinearCombinationISJ_Li1EffLNS1K_9ScaleType4KindE0ELNS_15FloatRoundStyleE2ESJ_EENS1_15EpilogueDefaultEEEEEvvEEEEvNT_6ParamsE --------------------------
	.section	.text._ZN7cutlass13device_kernelINS_4gemm6kernel13GemmUniversalIN4cute5tupleIJiiiiEEENS1_10collective13CollectiveMmaINS1_34MainloopSm90TmaGmmaWarpSpecializedILi28ENS5_IJNS4_1CILi4EEESB_NSA_ILi1EEEEEENS1_32KernelTmaWarpSpecializedPingpongEEENS5_IJNSA_ILi64EEESG_NSA_ILi32EEEEEENS_10bfloat16_tENS5_IJlSC_lEEESJ_SK_NS4_8TiledMMAINS4_8MMA_AtomIJNS4_4SM904GMMA27MMA_64x64x16_F32BF16BF16_SSILNSO_5MajorE0ELSQ_0ELNSO_7ScaleInE1ELSR_1EEEEEENS4_6LayoutINS5_IJSC_SC_SC_EEENS5_IJNSA_ILi0EEESW_SW_EEEEENS5_IJNS4_10UnderscoreESZ_SZ_EEEEENS4_23SM90_TMA_LOAD_MULTICASTENS4_14ComposedLayoutINS4_7SwizzleILi2ELi4ELi3EEENS4_18smem_ptr_flag_bitsILi16EEENSU_INS5_IJNSA_ILi8EEESH_EEENS5_IJSH_SC_EEEEEEEvNS4_8identityES12_S1C_vS1D_EENS_8epilogue10collective6detail29Sm90TmaWarpSpecializedAdapterINS1G_15DefaultEpilogueISJ_SK_SK_NS1F_6thread17LinearCombinationISJ_Li1EffLNS1K_9ScaleType4KindE0ELNS_15FloatRoundStyleE2ESJ_EENS1_15EpilogueDefaultEEEEEvvEEEEvNT_6ParamsE,"ax",@progbits
	.align	128
.text._ZN7cutlass13device_kernelINS_4gemm6kernel13GemmUniversalIN4cute5tupleIJiiiiEEENS1_10collective13CollectiveMmaINS1_34MainloopSm90TmaGmmaWarpSpecializedILi28ENS5_IJNS4_1CILi4EEESB_NSA_ILi1EEEEEENS1_32KernelTmaWarpSpecializedPingpongEEENS5_IJNSA_ILi64EEESG_NSA_ILi32EEEEEENS_10bfloat16_tENS5_IJlSC_lEEESJ_SK_NS4_8TiledMMAINS4_8MMA_AtomIJNS4_4SM904GMMA27MMA_64x64x16_F32BF16BF16_SSILNSO_5MajorE0ELSQ_0ELNSO_7ScaleInE1ELSR_1EEEEEENS4_6LayoutINS5_IJSC_SC_SC_EEENS5_IJNSA_ILi0EEESW_SW_EEEEENS5_IJNS4_10UnderscoreESZ_SZ_EEEEENS4_23SM90_TMA_LOAD_MULTICASTENS4_14ComposedLayoutINS4_7SwizzleILi2ELi4ELi3EEENS4_18smem_ptr_flag_bitsILi16EEENSU_INS5_IJNSA_ILi8EEESH_EEENS5_IJSH_SC_EEEEEEEvNS4_8identityES12_S1C_vS1D_EENS_8epilogue10collective6detail29Sm90TmaWarpSpecializedAdapterINS1G_15DefaultEpilogueISJ_SK_SK_NS1F_6thread17LinearCombinationISJ_Li1EffLNS1K_9ScaleType4KindE0ELNS_15FloatRoundStyleE2ESJ_EENS1_15EpilogueDefaultEEEEEvvEEEEvNT_6ParamsE:
        .type           _ZN7cutlass13device_kernelINS_4gemm6kernel13GemmUniversalIN4cute5tupleIJiiiiEEENS1_10collective13CollectiveMmaINS1_34MainloopSm90TmaGmmaWarpSpecializedILi28ENS5_IJNS4_1CILi4EEESB_NSA_ILi1EEEEEENS1_32KernelTmaWarpSpecializedPingpongEEENS5_IJNSA_ILi64EEESG_NSA_ILi32EEEEEENS_10bfloat16_tENS5_IJlSC_lEEESJ_SK_NS4_8TiledMMAINS4_8MMA_AtomIJNS4_4SM904GMMA27MMA_64x64x16_F32BF16BF16_SSILNSO_5MajorE0ELSQ_0ELNSO_7ScaleInE1ELSR_1EEEEEENS4_6LayoutINS5_IJSC_SC_SC_EEENS5_IJNSA_ILi0EEESW_SW_EEEEENS5_IJNS4_10UnderscoreESZ_SZ_EEEEENS4_23SM90_TMA_LOAD_MULTICASTENS4_14ComposedLayoutINS4_7SwizzleILi2ELi4ELi3EEENS4_18smem_ptr_flag_bitsILi16EEENSU_INS5_IJNSA_ILi8EEESH_EEENS5_IJSH_SC_EEEEEEEvNS4_8identityES12_S1C_vS1D_EENS_8epilogue10collective6detail29Sm90TmaWarpSpecializedAdapterINS1G_15DefaultEpilogueISJ_SK_SK_NS1F_6thread17LinearCombinationISJ_Li1EffLNS1K_9ScaleType4KindE0ELNS_15FloatRoundStyleE2ESJ_EENS1_15EpilogueDefaultEEEEEvvEEEEvNT_6ParamsE,@function
        .size           _ZN7cutlass13device_kernelINS_4gemm6kernel13GemmUniversalIN4cute5tupleIJiiiiEEENS1_10collective13CollectiveMmaINS1_34MainloopSm90TmaGmmaWarpSpecializedILi28ENS5_IJNS4_1CILi4EEESB_NSA_ILi1EEEEEENS1_32KernelTmaWarpSpecializedPingpongEEENS5_IJNSA_ILi64EEESG_NSA_ILi32EEEEEENS_10bfloat16_tENS5_IJlSC_lEEESJ_SK_NS4_8TiledMMAINS4_8MMA_AtomIJNS4_4SM904GMMA27MMA_64x64x16_F32BF16BF16_SSILNSO_5MajorE0ELSQ_0ELNSO_7ScaleInE1ELSR_1EEEEEENS4_6LayoutINS5_IJSC_SC_SC_EEENS5_IJNSA_ILi0EEESW_SW_EEEEENS5_IJNS4_10UnderscoreESZ_SZ_EEEEENS4_23SM90_TMA_LOAD_MULTICASTENS4_14ComposedLayoutINS4_7SwizzleILi2ELi4ELi3EEENS4_18smem_ptr_flag_bitsILi16EEENSU_INS5_IJNSA_ILi8EEESH_EEENS5_IJSH_SC_EEEEEEEvNS4_8identityES12_S1C_vS1D_EENS_8epilogue10collective6detail29Sm90TmaWarpSpecializedAdapterINS1G_15DefaultEpilogueISJ_SK_SK_NS1F_6thread17LinearCombinationISJ_Li1EffLNS1K_9ScaleType4KindE0ELNS_15FloatRoundStyleE2ESJ_EENS1_15EpilogueDefaultEEEEEvvEEEEvNT_6ParamsE,(.L_x_186 - _ZN7cutlass13device_kernelINS_4gemm6kernel13GemmUniversalIN4cute5tupleIJiiiiEEENS1_10collective13CollectiveMmaINS1_34MainloopSm90TmaGmmaWarpSpecializedILi28ENS5_IJNS4_1CILi4EEESB_NSA_ILi1EEEEEENS1_32KernelTmaWarpSpecializedPingpongEEENS5_IJNSA_ILi64EEESG_NSA_ILi32EEEEEENS_10bfloat16_tENS5_IJlSC_lEEESJ_SK_NS4_8TiledMMAINS4_8MMA_AtomIJNS4_4SM904GMMA27MMA_64x64x16_F32BF16BF16_SSILNSO_5MajorE0ELSQ_0ELNSO_7ScaleInE1ELSR_1EEEEEENS4_6LayoutINS5_IJSC_SC_SC_EEENS5_IJNSA_ILi0EEESW_SW_EEEEENS5_IJNS4_10UnderscoreESZ_SZ_EEEEENS4_23SM90_TMA_LOAD_MULTICASTENS4_14ComposedLayoutINS4_7SwizzleILi2ELi4ELi3EEENS4_18smem_ptr_flag_bitsILi16EEENSU_INS5_IJNSA_ILi8EEESH_EEENS5_IJSH_SC_EEEEEEEvNS4_8identityES12_S1C_vS1D_EENS_8epilogue10collective6detail29Sm90TmaWarpSpecializedAdapterINS1G_15DefaultEpilogueISJ_SK_SK_NS1F_6thread17LinearCombinationISJ_Li1EffLNS1K_9ScaleType4KindE0ELNS_15FloatRoundStyleE2ESJ_EENS1_15EpilogueDefaultEEEEEvvEEEEvNT_6ParamsE)
        .other          _ZN7cutlass13device_kernelINS_4gemm6kernel13GemmUniversalIN4cute5tupleIJiiiiEEENS1_10collective13CollectiveMmaINS1_34MainloopSm90TmaGmmaWarpSpecializedILi28ENS5_IJNS4_1CILi4EEESB_NSA_ILi1EEEEEENS1_32KernelTmaWarpSpecializedPingpongEEENS5_IJNSA_ILi64EEESG_NSA_ILi32EEEEEENS_10bfloat16_tENS5_IJlSC_lEEESJ_SK_NS4_8TiledMMAINS4_8MMA_AtomIJNS4_4SM904GMMA27MMA_64x64x16_F32BF16BF16_SSILNSO_5MajorE0ELSQ_0ELNSO_7ScaleInE1ELSR_1EEEEEENS4_6LayoutINS5_IJSC_SC_SC_EEENS5_IJNSA_ILi0EEESW_SW_EEEEENS5_IJNS4_10UnderscoreESZ_SZ_EEEEENS4_23SM90_TMA_LOAD_MULTICASTENS4_14ComposedLayoutINS4_7SwizzleILi2ELi4ELi3EEENS4_18smem_ptr_flag_bitsILi16EEENSU_INS5_IJNSA_ILi8EEESH_EEENS5_IJSH_SC_EEEEEEEvNS4_8identityES12_S1C_vS1D_EENS_8epilogue10collective6detail29Sm90TmaWarpSpecializedAdapterINS1G_15DefaultEpilogueISJ_SK_SK_NS1F_6thread17LinearCombinationISJ_Li1EffLNS1K_9ScaleType4KindE0ELNS_15FloatRoundStyleE2ESJ_EENS1_15EpilogueDefaultEEEEEvvEEEEvNT_6ParamsE,@"STO_CUDA_ENTRY STV_DEFAULT"
_ZN7cutlass13device_kernelINS_4gemm6kernel13GemmUniversalIN4cute5tupleIJiiiiEEENS1_10collective13CollectiveMmaINS1_34MainloopSm90TmaGmmaWarpSpecializedILi28ENS5_IJNS4_1CILi4EEESB_NSA_ILi1EEEEEENS1_32KernelTmaWarpSpecializedPingpongEEENS5_IJNSA_ILi64EEESG_NSA_ILi32EEEEEENS_10bfloat16_tENS5_IJlSC_lEEESJ_SK_NS4_8TiledMMAINS4_8MMA_AtomIJNS4_4SM904GMMA27MMA_64x64x16_F32BF16BF16_SSILNSO_5MajorE0ELSQ_0ELNSO_7ScaleInE1ELSR_1EEEEEENS4_6LayoutINS5_IJSC_SC_SC_EEENS5_IJNSA_ILi0EEESW_SW_EEEEENS5_IJNS4_10UnderscoreESZ_SZ_EEEEENS4_23SM90_TMA_LOAD_MULTICASTENS4_14ComposedLayoutINS4_7SwizzleILi2ELi4ELi3EEENS4_18smem_ptr_flag_bitsILi16EEENSU_INS5_IJNSA_ILi8EEESH_EEENS5_IJSH_SC_EEEEEEEvNS4_8identityES12_S1C_vS1D_EENS_8epilogue10collective6detail29Sm90TmaWarpSpecializedAdapterINS1G_15DefaultEpilogueISJ_SK_SK_NS1F_6thread17LinearCombinationISJ_Li1EffLNS1K_9ScaleType4KindE0ELNS_15FloatRoundStyleE2ESJ_EENS1_15EpilogueDefaultEEEEEvvEEEEvNT_6ParamsE:
[----:B------:R-:W0:Y:S02]  /*0000*/  LDC R1, c[0x0][0x28] ;  /* 0x00000a00ff017b82 */ /* 0x000e240000000800 */
[----:B0-----:R-:W-:Y:S01]  /*0010*/  VIADD R1, R1, 0xfffffff8 ;  /* 0xfffffff801017836 */ /* 0x001fe20000000000 */
[----:B------:R-:W0:Y:S01]  /*0020*/  S2R R4, SR_TID.X ;  /* 0x0000000000047919 */ /* 0x000e220000002100 */
[----:B------:R-:W-:Y:S01]  /*0030*/  ELECT P0, URZ, PT ;  /* 0x00000000003f782f */ /* 0x000fe20003800000 */
[----:B------:R-:W-:Y:S01]  /*0040*/  BSSY B0, `(.L_x_0) ;  /* 0x000000f000007945 */ /* 0x000fe20003800000 */
[--C-:B0-----:R-:W-:Y:S02]  /*0050*/  SHF.R.U32.HI R2, RZ, 0x5, R4.reuse ;  /* 0x00000005ff027819 */ /* 0x101fe40000011604 */
[----:B------:R-:W-:-:S03]  /*0060*/  SHF.R.U32.HI R7, RZ, 0x7, R4 ;  /* 0x00000007ff077819 */ /* 0x000fc60000011604 */
[----:B------:R-:W0:Y:S04]  /*0070*/  SHFL.IDX PT, R5, R2, RZ, 0x1f ;  /* 0x00001fff02057589 */ /* 0x000e2800000e0000 */
[----:B------:R1:W2:Y:S01]  /*0080*/  SHFL.IDX PT, R10, R7, RZ, 0x1f ;  /* 0x00001fff070a7589 */ /* 0x0002a200000e0000 */
[----:B0-----:R-:W-:-:S13]  /*0090*/  ISETP.NE.OR P0, PT, R5, RZ, !P0 ;  /* 0x000000ff0500720c */ /* 0x001fda0004705670 */
[----:B-12---:R-:W-:Y:S05]  /*00a0*/  @P0 BRA `(.L_x_1) ;  /* 0x0000000000200947 */ /* 0x006fea0003800000 */
[----:B------:R-:W-:Y:S02]  /*00b0*/  ULDC.64 UR4, c[0x0][0x198] ;  /* 0x0000660000047ab9 */ /* 0x000fe40000000a00 */
[----:B------:R-:W-:Y:S02]  /*00c0*/  UIADD3 UR6, UP0, UR4, 0xf0, URZ ;  /* 0x000000f004067890 */ /* 0x000fe4000ff1e03f */
[----:B------:R-:W-:Y:S02]  /*00d0*/  UIADD3 UR4, UP1, UR4, 0x1f0, URZ ;  /* 0x000001f004047890 */ /* 0x000fe4000ff3e03f */
[----:B------:R-:W-:Y:S02]  /*00e0*/  UIADD3.X UR7, URZ, UR5, URZ, UP0, !UPT ;  /* 0x000000053f077290 */ /* 0x000fe400087fe43f */
[----:B------:R-:W-:-:S07]  /*00f0*/  UIADD3.X UR5, URZ, UR5, URZ, UP1, !UPT ;  /* 0x000000053f057290 */ /* 0x000fce0008ffe43f */
[----:B------:R0:W-:Y:S02]  /*0100*/  UTMACCTL.PF [UR6] ;  /* 0x00000000060079b9 */ /* 0x0001e40008040000 */
[----:B------:R0:W-:Y:S02]  /*0110*/  UTMACCTL.PF [UR4] ;  /* 0x00000000040079b9 */ /* 0x0001e40008040000 */
[----:B0-----:R-:W-:Y:S01]  /*0120*/  NOP ;  /* 0x0000000000007918 */ /* 0x001fe20000000000 */
.L_x_1:
[----:B------:R-:W-:Y:S05]  /*0130*/  BSYNC B0 ;  /* 0x0000000000007941 */ /* 0x000fea0003800000 */
.L_x_0:
[----:B------:R-:W0:Y:S01]  /*0140*/  SHFL.IDX PT, R8, R2, RZ, 0x1f ;  /* 0x00001fff02087589 */ /* 0x000e2200000e0000 */
[----:B------:R-:W-:-:S04]  /*0150*/  SHF.R.S32.HI R3, RZ, 0x1f, R4 ;  /* 0x0000001fff037819 */ /* 0x000fc80000011404 */
[----:B------:R-:W-:-:S04]  /*0160*/  LEA.HI R3, R3, R4, RZ, 0x7 ;  /* 0x0000000403037211 */ /* 0x000fc800078f38ff */
[----:B------:R-:W-:-:S05]  /*0170*/  LOP3.LUT R3, R3, 0xffffff80, RZ, 0xc0, !PT ;  /* 0xffffff8003037812 */ /* 0x000fca00078ec0ff */
[----:B------:R-:W-:Y:S01]  /*0180*/  IMAD.IADD R3, R4, 0x1, -R3 ;  /* 0x0000000104037824 */ /* 0x000fe200078e0a03 */
[----:B0-----:R-:W-:-:S13]  /*0190*/  ISETP.NE.AND P0, PT, R8, RZ, PT ;  /* 0x000000ff0800720c */ /* 0x001fda0003f05270 */
[----:B------:R-:W-:Y:S05]  /*01a0*/  @P0 BRA `(.L_x_2) ;  /* 0x0000000400240947 */ /* 0x000fea0003800000 */
[----:B------:R-:W-:Y:S01]  /*01b0*/  ELECT P0, URZ, PT ;  /* 0x00000000003f782f */ /* 0x000fe20003800000 */
[----:B------:R-:W-:-:S12]  /*01c0*/  BSSY B0, `(.L_x_2) ;  /* 0x0000047000007945 */ /* 0x000fd80003800000 */
[----:B------:R-:W-:Y:S05]  /*01d0*/  @!P0 BRA `(.L_x_3) ;  /* 0x0000000400148947 */ /* 0x000fea0003800000 */
[----:B------:R-:W0:Y:S01]  /*01e0*/  S2UR UR8, SR_CgaCtaId ;  /* 0x00000000000879c3 */ /* 0x000e220000008800 */
[----:B------:R-:W-:Y:S01]  /*01f0*/  UMOV UR4, 0x400 ;  /* 0x0000040000047882 */ /* 0x000fe20000000000 */
[----:B------:R-:W-:Y:S01]  /*0200*/  UMOV UR5, 0x1 ;  /* 0x0000000100057882 */ /* 0x000fe20000000000 */
[----:B------:R-:W-:Y:S02]  /*0210*/  UMOV UR6, 0x7 ;  /* 0x0000000700067882 */ /* 0x000fe40000000000 */
[----:B------:R-:W-:-:S04]  /*0220*/  UIADD3 UR6, -UR6, 0x100000, URZ ;  /* 0x0010000006067890 */ /* 0x000fc8000fffe13f */
[----:B------:R-:W-:Y:S02]  /*0230*/  USHF.L.U32 UR7, UR6, 0xb, URZ ;  /* 0x0000000b06077899 */ /* 0x000fe4000800063f */
[----:B------:R-:W-:Y:S02]  /*0240*/  USHF.L.U32 UR6, UR6, 0x1, URZ ;  /* 0x0000000106067899 */ /* 0x000fe4000800063f */
[----:B0-----:R-:W-:Y:S02]  /*0250*/  ULEA UR8, UR8, UR4, 0x18 ;  /* 0x0000000408087291 */ /* 0x001fe4000f8ec03f */
[----:B------:R-:W-:-:S04]  /*0260*/  UIADD3 UR4, -UR5, 0x100000, URZ ;  /* 0x0010000005047890 */ /* 0x000fc8000fffe13f */
[----:B------:R-:W-:Y:S02]  /*0270*/  USHF.L.U32 UR5, UR4, 0xb, URZ ;  /* 0x0000000b04057899 */ /* 0x000fe4000800063f */
[----:B------:R-:W-:Y:S01]  /*0280*/  USHF.L.U32 UR4, UR4, 0x1, URZ ;  /* 0x0000000104047899 */ /* 0x000fe2000800063f */
[----:B------:R-:W0:Y:S11]  /*0290*/  FENCE.VIEW.ASYNC.S ;  /* 0x00000000000073c6 */ /* 0x000e360000000000 */
[----:B0-----:R0:W1:Y:S01]  /*02a0*/  SYNCS.EXCH.64 URZ, [UR8], UR4 ;  /* 0x00000004083f75b2 */ /* 0x0010620008000100 */
[----:B------:R0:W2:Y:S01]  /*02b0*/  SYNCS.EXCH.64 URZ, [UR8+0xe0], UR6 ;  /* 0x0000e006083f75b2 */ /* 0x0000a20008000100 */
[----:B------:R0:W3:Y:S01]  /*02c0*/  SYNCS.EXCH.64 URZ, [UR8+0x8], UR4 ;  /* 0x00000804083f75b2 */ /* 0x0000e20008000100 */
[----:B------:R0:W4:Y:S01]  /*02d0*/  SYNCS.EXCH.64 URZ, [UR8+0xe8], UR6 ;  /* 0x0000e806083f75b2 */ /* 0x0001220008000100 */
[----:B------:R0:W0:Y:S01]  /*02e0*/  SYNCS.EXCH.64 URZ, [UR8+0x10], UR4 ;  /* 0x00001004083f75b2 */ /* 0x0000220008000100 */
        /* <DEDUP_REMOVED lines=51> */
[----:B-1234-:R-:W-:Y:S01]  /*0620*/  NOP ;  /* 0x0000000000007918 */ /* 0x01efe20000000000 */
.L_x_3:
[----:B0-----:R-:W-:Y:S05]  /*0630*/  BSYNC B0 ;  /* 0x0000000000007941 */ /* 0x001fea0003800000 */
.L_x_2:
[----:B------:R-:W0:Y:S01]  /*0640*/  S2UR UR12, SR_CTAID.X ;  /* 0x00000000000c79c3 */ /* 0x000e220000002500 */
[----:B------:R-:W-:Y:S01]  /*0650*/  SHF.R.S32.HI R0, RZ, 0x1f, R3 ;  /* 0x0000001fff007819 */ /* 0x000fe20000011403 */
[----:B------:R-:W1:Y:S01]  /*0660*/  SHFL.IDX PT, R15, R2, RZ, 0x1f ;  /* 0x00001fff020f7589 */ /* 0x000e6200000e0000 */
[----:B------:R-:W-:Y:S02]  /*0670*/  SHF.R.S32.HI R11, RZ, 0x1f, R8 ;  /* 0x0000001fff0b7819 */ /* 0x000fe40000011408 */
[----:B------:R-:W-:Y:S02]  /*0680*/  ELECT P0, URZ, PT ;  /* 0x00000000003f782f */ /* 0x000fe40003800000 */
[----:B------:R-:W-:Y:S01]  /*0690*/  LEA.HI R6, R0, R3, RZ, 0x3 ;  /* 0x0000000300067211 */ /* 0x000fe200078f18ff */
[----:B------:R2:W3:Y:S01]  /*06a0*/  SHFL.IDX PT, R13, R2, RZ, 0x1f ;  /* 0x00001fff020d7589 */ /* 0x0004e200000e0000 */
[----:B------:R-:W-:Y:S02]  /*06b0*/  LEA.HI R11, R11, R8, RZ, 0x2 ;  /* 0x000000080b0b7211 */ /* 0x000fe400078f10ff */
[----:B------:R-:W-:-:S02]  /*06c0*/  ELECT P1, URZ, PT ;  /* 0x00000000003f782f */ /* 0x000fc40003820000 */
[--C-:B------:R-:W-:Y:S01]  /*06d0*/  SHF.R.S32.HI R9, RZ, 0x3, R6.reuse ;  /* 0x00000003ff097819 */ /* 0x100fe20000011406 */
[----:B------:R-:W-:Y:S01]  /*06e0*/  ULDC UR4, c[0x0][0x150] ;  /* 0x0000540000047ab9 */ /* 0x000fe20000000800 */
[----:B------:R-:W-:Y:S01]  /*06f0*/  SHF.R.S32.HI R12, RZ, 0x1f, R6 ;  /* 0x0000001fff0c7819 */ /* 0x000fe20000011406 */
[----:B------:R-:W4:Y:S01]  /*0700*/  LDC R14, c[0x0][0x140] ;  /* 0x00005000ff0e7b82 */ /* 0x000f220000000800 */
[----:B------:R-:W5:Y:S01]  /*0710*/  S2R R6, SR_CTAID.Y ;  /* 0x0000000000067919 */ /* 0x000f620000002600 */
[----:B------:R-:W-:Y:S01]  /*0720*/  LOP3.LUT R11, R11, 0x3ffffffc, RZ, 0xc0, !PT ;  /* 0x3ffffffc0b0b7812 */ /* 0x000fe200078ec0ff */
[----:B------:R-:W-:Y:S01]  /*0730*/  UMOV UR11, 0x80 ;  /* 0x00000080000b7882 */ /* 0x000fe20000000000 */
[----:B------:R-:W-:Y:S01]  /*0740*/  LEA.HI R12, R12, R9, RZ, 0x2 ;  /* 0x000000090c0c7211 */ /* 0x000fe200078f10ff */
[----:B------:R-:W-:Y:S01]  /*0750*/  NOP ;  /* 0x0000000000007918 */ /* 0x000fe20000000000 */
[----:B--2---:R-:W-:Y:S01]  /*0760*/  SHF.R.S32.HI R2, RZ, 0x1f, R5 ;  /* 0x0000001fff027819 */ /* 0x004fe20000011405 */
[----:B------:R-:W-:Y:S01]  /*0770*/  IMAD.IADD R11, R8, 0x1, -R11 ;  /* 0x00000001080b7824 */ /* 0x000fe200078e0a0b */
[----:B------:R-:W-:Y:S01]  /*0780*/  LOP3.LUT R12, R12, 0xfffffffc, RZ, 0xc0, !PT ;  /* 0xfffffffc0c0c7812 */ /* 0x000fe200078ec0ff */
[----:B------:R-:W2:Y:S01]  /*0790*/  LDC R25, c[0x0][0x148] ;  /* 0x00005200ff197b82 */ /* 0x000ea20000000800 */
[----:B------:R-:W-:Y:S01]  /*07a0*/  LEA.HI R2, R2, R5, RZ, 0x2 ;  /* 0x0000000502027211 */ /* 0x000fe200078f10ff */
[----:B------:R-:W-:Y:S01]  /*07b0*/  NOP ;  /* 0x0000000000007918 */ /* 0x000fe20000000000 */
[C---:B------:R-:W-:Y:S01]  /*07c0*/  VIADD R35, R10.reuse, 0xffffffff ;  /* 0xffffffff0a237836 */ /* 0x040fe20000000000 */
[----:B------:R-:W-:Y:S01]  /*07d0*/  ISETP.NE.AND P3, PT, R10, RZ, PT ;  /* 0x000000ff0a00720c */ /* 0x000fe20003f65270 */
[----:B------:R-:W-:Y:S01]  /*07e0*/  IMAD.IADD R12, R9, 0x1, -R12 ;  /* 0x00000001090c7824 */ /* 0x000fe200078e0a0c */
[----:B0-----:R-:W-:Y:S01]  /*07f0*/  I2FP.F32.U32 R9, UR12 ;  /* 0x0000000c00097c45 */ /* 0x001fe20008201000 */
[----:B------:R-:W-:Y:S01]  /*0800*/  IMAD.MOV.U32 R57, RZ, RZ, 0x1 ;  /* 0x00000001ff397424 */ /* 0x000fe200078e00ff */
[----:B-1----:R-:W-:Y:S01]  /*0810*/  ISETP.NE.OR P0, PT, R15, RZ, !P0 ;  /* 0x000000ff0f00720c */ /* 0x002fe20004705670 */
[----:B------:R-:W-:Y:S01]  /*0820*/  IMAD R11, R11, 0x4, R12 ;  /* 0x000000040b0b7824 */ /* 0x000fe200078e020c */
[----:B---3--:R-:W-:Y:S01]  /*0830*/  ISETP.NE.OR P1, PT, R13, RZ, !P1 ;  /* 0x000000ff0d00720c */ /* 0x008fe20004f25670 */
[----:B------:R-:W-:Y:S01]  /*0840*/  FMUL R9, R9, UR4 ;  /* 0x0000000409097c20 */ /* 0x000fe20008400000 */
[----:B------:R-:W0:Y:S01]  /*0850*/  LDC R13, c[0x0][0x144] ;  /* 0x00005100ff0d7b82 */ /* 0x000e220000000800 */
[----:B------:R-:W-:Y:S01]  /*0860*/  LOP3.LUT R2, R2, 0xfffffffc, RZ, 0xc0, !PT ;  /* 0xfffffffc02027812 */ /* 0x000fe200078ec0ff */
[----:B------:R-:W-:Y:S01]  /*0870*/  ULDC UR4, c[0x0][0x154] ;  /* 0x0000550000047ab9 */ /* 0x000fe20000000800 */
[----:B------:R-:W-:Y:S01]  /*0880*/  SHF.R.S32.HI R8, RZ, 0x1f, R11 ;  /* 0x0000001fff087819 */ /* 0x000fe2000001140b */
[----:B------:R-:W-:Y:S01]  /*0890*/  IMAD.SHL.U32 R56, R11, 0x4, RZ ;  /* 0x000000040b387824 */ /* 0x000fe200078e00ff */
[----:B------:R-:W1:Y:S01]  /*08a0*/  F2I.U32.TRUNC.NTZ R9, R9 ;  /* 0x0000000900097305 */ /* 0x000e62000020f000 */
[----:B------:R-:W-:Y:S01]  /*08b0*/  IMAD.IADD R5, R5, 0x1, -R2 ;  /* 0x0000000105057824 */ /* 0x000fe200078e0a02 */
[----:B------:R-:W-:-:S02]  /*08c0*/  LEA.HI R8, R8, R11, RZ, 0x2 ;  /* 0x0000000b08087211 */ /* 0x000fc400078f10ff */
[----:B------:R-:W-:Y:S01]  /*08d0*/  VOTEU.ALL UP2, P0 ;  /* 0x00000000003f7886 */ /* 0x000fe20000040000 */
[----:B------:R-:W-:Y:S01]  /*08e0*/  LOP3.LUT R56, R11, 0xc, R56, 0x78, !PT ;  /* 0x0000000c0b387812 */ /* 0x000fe200078e7838 */
[----:B------:R-:W-:Y:S01]  /*08f0*/  VOTEU.ALL UP3, P1 ;  /* 0x00000000003f7886 */ /* 0x000fe20000860000 */
[----:B-----5:R-:W-:Y:S01]  /*0900*/  I2FP.F32.U32 R2, R6 ;  /* 0x0000000600027245 */ /* 0x020fe20000201000 */
[----:B------:R-:W-:Y:S01]  /*0910*/  VOTEU.ALL UP4, P1 ;  /* 0x00000000003f7886 */ /* 0x000fe20000880000 */
[----:B------:R-:W3:Y:S01]  /*0920*/  @!UP2 S2UR UR7, SR_CgaCtaId ;  /* 0x000000000007a9c3 */ /* 0x000ee20000008800 */
[----:B------:R-:W-:Y:S01]  /*0930*/  LOP3.LUT R8, R8, 0xfffffffc, RZ, 0xc0, !PT ;  /* 0xfffffffc08087812 */ /* 0x000fe200078ec0ff */
[----:B------:R-:W-:Y:S01]  /*0940*/  @!UP2 UMOV UR6, 0x400 ;  /* 0x000004000006a882 */ /* 0x000fe20000000000 */
[----:B------:R-:W-:Y:S01]  /*0950*/  FMUL R2, R2, UR4 ;  /* 0x0000000402027c20 */ /* 0x000fe20008400000 */
[----:B------:R-:W-:Y:S01]  /*0960*/  UMOV UR4, 0x20 ;  /* 0x0000002000047882 */ /* 0x000fe20000000000 */
[----:B------:R-:W-:Y:S01]  /*0970*/  @!UP3 UMOV UR9, 0x400 ;  /* 0x000004000009b882 */ /* 0x000fe20000000000 */
[----:B-1----:R-:W-:Y:S01]  /*0980*/  IMAD.MOV R12, RZ, RZ, -R9 ;  /* 0x000000ffff0c7224 */ /* 0x002fe200078e0a09 */
[----:B------:R-:W-:-:S04]  /*0990*/  @!UP2 UIADD3 UR4, -UR4, 0x100000, URZ ;  /* 0x001000000404a890 */ /* 0x000fc8000fffe13f */
[----:B------:R-:W-:Y:S02]  /*09a0*/  @!UP2 USHF.L.U32 UR5, UR4, 0xb, URZ ;  /* 0x0000000b0405a899 */ /* 0x000fe4000800063f */
[----:B------:R-:W-:Y:S01]  /*09b0*/  @!UP2 USHF.L.U32 UR4, UR4, 0x1, URZ ;  /* 0x000000010404a899 */ /* 0x000fe2000800063f */
[----:B------:R-:W1:Y:S01]  /*09c0*/  @!UP3 S2UR UR10, SR_CgaCtaId ;  /* 0x00000000000ab9c3 */ /* 0x000e620000008800 */
[----:B------:R-:W-:Y:S01]  /*09d0*/  IMAD.IADD R8, R11, 0x1, -R8 ;  /* 0x000000010b087824 */ /* 0x000fe200078e0a08 */
[----:B------:R-:W5:Y:S01]  /*09e0*/  F2I.U32.TRUNC.NTZ R2, R2 ;  /* 0x0000000200027305 */ /* 0x000f62000020f000 */
[----:B0-----:R-:W-:Y:S01]  /*09f0*/  IMAD R21, R13, R12, UR12 ;  /* 0x0000000c0d157e24 */ /* 0x001fe2000f8e020c */
[----:B------:R-:W-:Y:S01]  /*0a00*/  VOTEU.ALL UP5, P1 ;  /* 0x00000000003f7886 */ /* 0x000fe200008a0000 */
[----:B----4-:R-:W-:Y:S01]  /*0a10*/  ISETP.EQ.U32.AND P2, PT, R14, 0x1, PT ;  /* 0x000000010e00780c */ /* 0x010fe20003f42070 */
[----:B------:R-:W-:Y:S01]  /*0a20*/  VOTEU.ALL UP0, P0 ;  /* 0x00000000003f7886 */ /* 0x000fe20000000000 */
[----:B------:R-:W-:Y:S01]  /*0a30*/  VOTEU.ALL UP1, P0 ;  /* 0x00000000003f7886 */ /* 0x000fe20000020000 */
[----:B------:R-:W-:Y:S01]  /*0a40*/  ISETP.NE.AND P4, PT, R8, R21, PT ;  /* 0x000000150800720c */ /* 0x000fe20003f85270 */
[----:B------:R0:W4:Y:S01]  /*0a50*/  SHFL.IDX PT, R14, R7, RZ, 0x1f ;  /* 0x00001fff070e7589 */ /* 0x00012200000e0000 */
[----:B------:R-:W-:-:S02]  /*0a60*/  LOP3.LUT P0, RZ, R3, 0x7, RZ, 0xc0, !PT ;  /* 0x0000000703ff7812 */ /* 0x000fc4000780c0ff */
[----:B------:R-:W-:Y:S02]  /*0a70*/  ISETP.GE.U32.AND P6, PT, R35, 0x2, PT ;  /* 0x000000022300780c */ /* 0x000fe40003fc6070 */
[----:B------:R-:W-:Y:S01]  /*0a80*/  ISETP.LT.U32.AND P0, PT, R56, 0x10, !P0 ;  /* 0x000000103800780c */ /* 0x000fe20004701070 */
[----:B---3--:R-:W-:Y:S01]  /*0a90*/  @!UP2 ULEA UR8, UR7, UR6, 0x18 ;  /* 0x000000060708a291 */ /* 0x008fe2000f8ec03f */
[----:B-----5:R-:W-:Y:S01]  /*0aa0*/  IMAD.MOV R20, RZ, RZ, -R2 ;  /* 0x000000ffff147224 */ /* 0x020fe200078e0a02 */
[----:B------:R-:W-:-:S04]  /*0ab0*/  @!UP3 UIADD3 UR6, -UR11, 0x100000, URZ ;  /* 0x001000000b06b890 */ /* 0x000fc8000fffe13f */
[----:B------:R-:W-:Y:S02]  /*0ac0*/  @!UP3 USHF.L.U32 UR7, UR6, 0xb, URZ ;  /* 0x0000000b0607b899 */ /* 0x000fe4000800063f */
[----:B------:R-:W-:Y:S01]  /*0ad0*/  @!UP3 USHF.L.U32 UR6, UR6, 0x1, URZ ;  /* 0x000000010606b899 */ /* 0x000fe2000800063f */
[----:B------:R-:W-:Y:S01]  /*0ae0*/  VOTEU.ALL UP2, P1 ;  /* 0x00000000003f7886 */ /* 0x000fe20000840000 */
[----:B------:R-:W-:Y:S01]  /*0af0*/  @P4 SHF.R.S32.HI R9, RZ, 0x1f, R56 ;  /* 0x0000001fff094819 */ /* 0x000fe20000011438 */
[----:B--2---:R-:W-:Y:S01]  /*0b00*/  IMAD R2, R25, R20, R6 ;  /* 0x0000001419027224 */ /* 0x004fe200078e0206 */
[----:B-1----:R-:W-:Y:S02]  /*0b10*/  @!UP3 ULEA UR9, UR10, UR9, 0x18 ;  /* 0x000000090a09b291 */ /* 0x002fe4000f8ec03f */
[----:B------:R-:W-:Y:S01]  /*0b20*/  @P4 LEA.HI R9, R9, R56, RZ, 0x2 ;  /* 0x0000003809094211 */ /* 0x000fe200078f10ff */
[----:B------:R-:W-:Y:S01]  /*0b30*/  VOTEU.ALL UP3, P1 ;  /* 0x00000000003f7886 */ /* 0x000fe20000860000 */
[----:B------:R-:W-:Y:S01]  /*0b40*/  ISETP.NE.AND P1, PT, R5, 0x3, PT ;  /* 0x000000030500780c */ /* 0x000fe20003f25270 */
[----:B------:R-:W1:Y:S02]  /*0b50*/  FENCE.VIEW.ASYNC.S ;  /* 0x00000000000073c6 */ /* 0x000e640000000000 */
[----:B-1----:R0:W1:Y:S01]  /*0b60*/  @!UP0 SYNCS.EXCH.64 URZ, [UR8+0x1f0], UR4 ;  /* 0x0001f004083f85b2 */ /* 0x0020620008000100 */
[----:B------:R-:W-:-:S02]  /*0b70*/  @P4 SHF.R.S32.HI R9, RZ, 0x2, R9 ;  /* 0x00000002ff094819 */ /* 0x000fc40000011409 */
[----:B------:R-:W-:Y:S02]  /*0b80*/  ISETP.EQ.OR P1, PT, R5, RZ, !P1 ;  /* 0x000000ff0500720c */ /* 0x000fe40004f22670 */
[----:B------:R-:W-:Y:S02]  /*0b90*/  @P4 ISETP.NE.AND P5, PT, R9, R2, PT ;  /* 0x000000020900420c */ /* 0x000fe40003fa5270 */
[----:B------:R-:W-:Y:S02]  /*0ba0*/  ISETP.EQ.AND P1, PT, R10, RZ, P1 ;  /* 0x000000ff0a00720c */ /* 0x000fe40000f22270 */
[----:B------:R-:W-:Y:S02]  /*0bb0*/  SEL R2, RZ, 0x1, !P0 ;  /* 0x00000001ff027807 */ /* 0x000fe40004000000 */
[----:B------:R-:W-:Y:S02]  /*0bc0*/  @P4 SEL R57, RZ, 0x1, P5 ;  /* 0x00000001ff394807 */ /* 0x000fe40002800000 */
[----:B------:R-:W-:-:S02]  /*0bd0*/  SEL R16, RZ, 0x1, !P1 ;  /* 0x00000001ff107807 */ /* 0x000fc40004800000 */
[----:B------:R-:W-:Y:S01]  /*0be0*/  LOP3.LUT R57, R57, R2, RZ, 0xc0, !PT ;  /* 0x0000000239397212 */ /* 0x000fe200078ec0ff */
[----:B------:R0:W2:Y:S01]  /*0bf0*/  @!UP1 SYNCS.EXCH.64 URZ, [UR8+0x1f8], UR4 ;  /* 0x0001f804083f95b2 */ /* 0x0000a20008000100 */
[----:B------:R-:W-:Y:S01]  /*0c00*/  NOP ;  /* 0x0000000000007918 */ /* 0x000fe20000000000 */
[----:B------:R-:W-:Y:S01]  /*0c10*/  SEL R16, R16, 0x2, P6 ;  /* 0x0000000210107807 */ /* 0x000fe20003000000 */
[----:B------:R0:W3:Y:S01]  /*0c20*/  @!UP2 SYNCS.EXCH.64 URZ, [UR9+0x1d0], UR6 ;  /* 0x0001d006093fa5b2 */ /* 0x0000e20008000100 */
[----:B------:R0:W0:Y:S01]  /*0c30*/  @!UP3 SYNCS.EXCH.64 URZ, [UR9+0x1d8], UR6 ;  /* 0x0001d806093fb5b2 */ /* 0x0000220008000100 */
[----:B------:R0:W0:Y:S01]  /*0c40*/  @!UP4 SYNCS.EXCH.64 URZ, [UR9+0x1e0], UR6 ;  /* 0x0001e006093fc5b2 */ /* 0x0000220008000100 */
[----:B------:R0:W0:Y:S01]  /*0c50*/  @!UP5 SYNCS.EXCH.64 URZ, [UR9+0x1e8], UR6 ;  /* 0x0001e806093fd5b2 */ /* 0x0000220008000100 */
[----:B------:R-:W-:Y:S01]  /*0c60*/  NOP ;  /* 0x0000000000007918 */ /* 0x000fe20000000000 */
[----:B-1--4-:R-:W-:Y:S05]  /*0c70*/  @!P2 BRA `(.L_x_4) ;  /* 0x000000000008a947 */ /* 0x012fea0003800000 */
[----:B0-23--:R-:W-:Y:S01]  /*0c80*/  UCGABAR_ARV ;  /* 0x00000000000079c7 */ /* 0x00dfe20008000000 */
[----:B------:R-:W-:Y:S05]  /*0c90*/  BRA `(.L_x_5) ;  /* 0x0000000000047947 */ /* 0x000fea0003800000 */
.L_x_4:
[----:B0-23--:R-:W-:Y:S01]  /*0ca0*/  NOP ;  /* 0x0000000000007918 */ /* 0x00dfe20000000000 */
.L_x_5:
[----:B------:R-:W-:Y:S01]  /*0cb0*/  ULDC.64 UR4, c[0x0][0x598] ;  /* 0x0001660000047ab9 */ /* 0x000fe20000000a00 */
[----:B------:R-:W-:Y:S01]  /*0cc0*/  ULDC.64 UR36, c[0x0][0x208] ;  /* 0x0000820000247ab9 */ /* 0x000fe20000000a00 */
[----:B------:R-:W-:-:S04]  /*0cd0*/  ISETP.NE.U32.AND P0, PT, RZ, UR4, PT ;  /* 0x00000004ff007c0c */ /* 0x000fc8000bf05070 */
[----:B------:R-:W-:-:S13]  /*0ce0*/  ISETP.NE.AND.EX P0, PT, RZ, UR5, PT, P0 ;  /* 0x00000005ff007c0c */ /* 0x000fda000bf05300 */
[----:B------:R-:W-:Y:S05]  /*0cf0*/  @!P0 BRA `(.L_x_6) ;  /* 0x00000000001c8947 */ /* 0x000fea0003800000 */
[----:B------:R-:W0:Y:S02]  /*0d00*/  LDC.64 R8, c[0x0][0x598] ;  /* 0x00016600ff087b82 */ /* 0x000e240000000a00 */
[----:B0-----:R-:W2:Y:S02]  /*0d10*/  LDG.E.64 R8, desc[UR36][R8.64] ;  /* 0x0000002408087981 */ /* 0x001ea4000c1e1b00 */
[----:B--2---:R-:W-:-:S04]  /*0d20*/  ISETP.NE.U32.AND P0, PT, R8, RZ, PT ;  /* 0x000000ff0800720c */ /* 0x004fc80003f05070 */
[----:B------:R-:W-:-:S13]  /*0d30*/  ISETP.NE.AND.EX P0, PT, R9, RZ, PT, P0 ;  /* 0x000000ff0900720c */ /* 0x000fda0003f05300 */
[----:B------:R-:W-:Y:S05]  /*0d40*/  @!P0 BRA `(.L_x_6) ;  /* 0x0000000000088947 */ /* 0x000fea0003800000 */
[----:B------:R0:W5:Y:S01]  /*0d50*/  LD.E R58, desc[UR36][R8.64] ;  /* 0x00000024083a7980 */ /* 0x000162000c101900 */
[----:B------:R-:W-:Y:S05]  /*0d60*/  BRA `(.L_x_7) ;  /* 0x0000000000247947 */ /* 0x000fea0003800000 */
.L_x_6:
[----:B------:R-:W-:Y:S02]  /*0d70*/  ULDC.64 UR4, c[0x0][0x588] ;  /* 0x0001620000047ab9 */ /* 0x000fe40000000a00 */
[----:B------:R-:W-:-:S04]  /*0d80*/  ISETP.NE.U32.AND P0, PT, RZ, UR4, PT ;  /* 0x00000004ff007c0c */ /* 0x000fc8000bf05070 */
[----:B------:R-:W-:-:S13]  /*0d90*/  ISETP.NE.AND.EX P0, PT, RZ, UR5, PT, P0 ;  /* 0x00000005ff007c0c */ /* 0x000fda000bf05300 */
[----:B------:R-:W-:Y:S05]  /*0da0*/  @!P0 BRA `(.L_x_8) ;  /* 0x00000000000c8947 */ /* 0x000fea0003800000 */
[----:B------:R-:W0:Y:S02]  /*0db0*/  LDC.64 R58, c[0x0][0x588] ;  /* 0x00016200ff3a7b82 */ /* 0x000e240000000a00 */
[----:B0-----:R1:W5:Y:S01]  /*0dc0*/  LDG.E R58, desc[UR36][R58.64] ;  /* 0x000000243a3a7981 */ /* 0x001362000c1e1900 */
[----:B------:R-:W-:Y:S05]  /*0dd0*/  BRA `(.L_x_7) ;  /* 0x0000000000087947 */ /* 0x000fea0003800000 */
.L_x_8:
[----:B------:R-:W-:Y:S02]  /*0de0*/  ULDC UR4, c[0x0][0x580] ;  /* 0x0001600000047ab9 */ /* 0x000fe40000000800 */
[----:B------:R-:W-:-:S07]  /*0df0*/  IMAD.U32 R58, RZ, RZ, UR4 ;  /* 0x00000004ff3a7e24 */ /* 0x000fce000f8e00ff */
.L_x_7:
[----:B------:R-:W-:Y:S02]  /*0e00*/  ULDC.64 UR4, c[0x0][0x5a0] ;  /* 0x0001680000047ab9 */ /* 0x000fe40000000a00 */
[----:B------:R-:W-:-:S04]  /*0e10*/  ISETP.NE.U32.AND P0, PT, RZ, UR4, PT ;  /* 0x00000004ff007c0c */ /* 0x000fc8000bf05070 */
[----:B------:R-:W-:-:S13]  /*0e20*/  ISETP.NE.AND.EX P0, PT, RZ, UR5, PT, P0 ;  /* 0x00000005ff007c0c */ /* 0x000fda000bf05300 */
[----:B------:R-:W-:Y:S05]  /*0e30*/  @!P0 BRA `(.L_x_9) ;  /* 0x00000000001c8947 */ /* 0x000fea0003800000 */
[----:B0-----:R-:W0:Y:S02]  /*0e40*/  LDC.64 R8, c[0x0][0x5a0] ;  /* 0x00016800ff087b82 */ /* 0x001e240000000a00 */
[----:B0-----:R-:W2:Y:S02]  /*0e50*/  LDG.E.64 R8, desc[UR36][R8.64] ;  /* 0x0000002408087981 */ /* 0x001ea4000c1e1b00 */
[----:B--2---:R-:W-:-:S04]  /*0e60*/  ISETP.NE.U32.AND P0, PT, R8, RZ, PT ;  /* 0x000000ff0800720c */ /* 0x004fc80003f05070 */
[----:B------:R-:W-:-:S13]  /*0e70*/  ISETP.NE.AND.EX P0, PT, R9, RZ, PT, P0 ;  /* 0x000000ff0900720c */ /* 0x000fda0003f05300 */
[----:B------:R-:W-:Y:S05]  /*0e80*/  @!P0 BRA `(.L_x_9) ;  /* 0x0000000000088947 */ /* 0x000fea0003800000 */
[----:B-1----:R0:W5:Y:S01]  /*0e90*/  LD.E R59, desc[UR36][R8.64] ;  /* 0x00000024083b7980 */ /* 0x002162000c101900 */
[----:B------:R-:W-:Y:S05]  /*0ea0*/  BRA `(.L_x_10) ;  /* 0x0000000000247947 */ /* 0x000fea0003800000 */
.L_x_9:
[----:B------:R-:W-:Y:S02]  /*0eb0*/  ULDC.64 UR4, c[0x0][0x590] ;  /* 0x0001640000047ab9 */ /* 0x000fe40000000a00 */
[----:B------:R-:W-:-:S04]  /*0ec0*/  ISETP.NE.U32.AND P0, PT, RZ, UR4, PT ;  /* 0x00000004ff007c0c */ /* 0x000fc8000bf05070 */
[----:B------:R-:W-:-:S13]  /*0ed0*/  ISETP.NE.AND.EX P0, PT, RZ, UR5, PT, P0 ;  /* 0x00000005ff007c0c */ /* 0x000fda000bf05300 */
[----:B------:R-:W-:Y:S05]  /*0ee0*/  @!P0 BRA `(.L_x_11) ;  /* 0x00000000000c8947 */ /* 0x000fea0003800000 */
[----:B0-----:R-:W1:Y:S02]  /*0ef0*/  LDC.64 R8, c[0x0][0x590] ;  /* 0x00016400ff087b82 */ /* 0x001e640000000a00 */
[----:B-1----:R1:W5:Y:S01]  /*0f00*/  LDG.E R59, desc[UR36][R8.64] ;  /* 0x00000024083b7981 */ /* 0x002362000c1e1900 */
[----:B------:R-:W-:Y:S05]  /*0f10*/  BRA `(.L_x_10) ;  /* 0x0000000000087947 */ /* 0x000fea0003800000 */
.L_x_11:
[----:B------:R-:W-:Y:S02]  /*0f20*/  ULDC UR4, c[0x0][0x584] ;  /* 0x0001610000047ab9 */ /* 0x000fe40000000800 */
[----:B-1----:R-:W-:-:S07]  /*0f30*/  IMAD.U32 R59, RZ, RZ, UR4 ;  /* 0x00000004ff3b7e24 */ /* 0x002fce000f8e00ff */
.L_x_10:
[----:B------:R-:W2:Y:S01]  /*0f40*/  LDC R2, c[0x0][0x65c] ;  /* 0x00019700ff027b82 */ /* 0x000ea20000000800 */
[----:B------:R-:W-:Y:S01]  /*0f50*/  ULDC UR6, c[0x0][0x28c] ;  /* 0x0000a30000067ab9 */ /* 0x000fe20000000800 */
[----:B------:R-:W-:Y:S01]  /*0f60*/  ISETP.NE.AND P0, PT, R10, 0x2, PT ;  /* 0x000000020a00780c */ /* 0x000fe20003f05270 */
[----:B------:R-:W-:Y:S01]  /*0f70*/  UIADD3 UR6, UR6, 0x1f, URZ ;  /* 0x0000001f06067890 */ /* 0x000fe2000fffe03f */
[----:B01----:R-:W-:Y:S01]  /*0f80*/  IMAD.U32 R8, RZ, RZ, UR12 ;  /* 0x0000000cff087e24 */ /* 0x003fe2000f8e00ff */
[----:B------:R-:W-:Y:S01]  /*0f90*/  UMOV UR39, URZ ;  /* 0x0000003f00277c82 */ /* 0x000fe20008000000 */
[----:B------:R-:W-:Y:S01]  /*0fa0*/  IMAD.MOV.U32 R9, RZ, RZ, RZ ;  /* 0x000000ffff097224 */ /* 0x000fe200078e00ff */
[----:B------:R-:W-:Y:S01]  /*0fb0*/  USHF.R.S32.HI UR7, URZ, 0x1f, UR6 ;  /* 0x0000001f3f077899 */ /* 0x000fe20008011406 */
[----:B------:R-:W-:Y:S01]  /*0fc0*/  UMOV UR38, URZ ;  /* 0x0000003f00267c82 */ /* 0x000fe20008000000 */
[----:B------:R-:W-:Y:S02]  /*0fd0*/  ULDC.64 UR8, c[0x0][0x650] ;  /* 0x0001940000087ab9 */ /* 0x000fe40000000a00 */
[----:B------:R-:W-:-:S04]  /*0fe0*/  ULEA.HI UR7, UR7, UR6, URZ, 0x5 ;  /* 0x0000000607077291 */ /* 0x000fc8000f8f283f */
[----:B------:R-:W-:Y:S01]  /*0ff0*/  USHF.R.S32.HI UR40, URZ, 0x5, UR7 ;  /* 0x000000053f287899 */ /* 0x000fe20008011407 */
[----:B--2---:R-:W-:-:S13]  /*1000*/  ISETP.NE.AND P1, PT, R2, 0x1, PT ;  /* 0x000000010200780c */ /* 0x004fda0003f25270 */
[----:B------:R-:W0:Y:S01]  /*1010*/  @P1 LDC R19, c[0x0][0x10] ;  /* 0x00000400ff131b82 */ /* 0x000e220000000800 */
[----:B------:R-:W-:Y:S02]  /*1020*/  @P1 IMAD.MOV.U32 R7, RZ, RZ, RZ ;  /* 0x000000ffff071224 */ /* 0x000fe400078e00ff */
[----:B------:R-:W-:-:S05]  /*1030*/  @P1 IMAD.MOV.U32 R17, RZ, RZ, RZ ;  /* 0x000000ffff111224 */ /* 0x000fca00078e00ff */
[----:B------:R-:W1:Y:S01]  /*1040*/  @!P1 LDC R11, c[0x0][0xc] ;  /* 0x00000300ff0b9b82 */ /* 0x000e620000000800 */
[----:B------:R-:W-:Y:S01]  /*1050*/  ULDC UR4, c[0x0][0xc] ;  /* 0x0000030000047ab9 */ /* 0x000fe20000000800 */
[----:B------:R-:W-:Y:S02]  /*1060*/  ULDC UR5, c[0x0][0x10] ;  /* 0x0000040000057ab9 */ /* 0x000fe40000000800 */
[----:B------:R-:W-:-:S04]  /*1070*/  UIMAD.WIDE.U32 UR4, UR4, UR5, URZ ;  /* 0x00000005040472a5 */ /* 0x000fc8000f8e003f */
[----:B------:R-:W2:Y:S01]  /*1080*/  LDC R2, c[0x0][0x14] ;  /* 0x00000500ff027b82 */ /* 0x000ea20000000800 */
[----:B0-----:R-:W-:-:S04]  /*1090*/  @P1 IMAD.WIDE.U32 R18, R19, UR12, R6 ;  /* 0x0000000c13121c25 */ /* 0x001fc8000f8e0006 */
[----:B------:R-:W-:Y:S02]  /*10a0*/  @P1 IMAD.IADD R17, R19, 0x1, R17 ;  /* 0x0000000113111824 */ /* 0x000fe400078e0211 */
[----:B-1----:R-:W-:-:S04]  /*10b0*/  @!P1 IMAD.WIDE.U32 R8, R6, R11, R8 ;  /* 0x0000000b06089225 */ /* 0x002fc800078e0008 */
[----:B------:R-:W-:Y:S02]  /*10c0*/  @!P1 IMAD.MOV.U32 R18, RZ, RZ, R8 ;  /* 0x000000ffff129224 */ /* 0x000fe400078e0008 */
[----:B------:R-:W-:Y:S02]  /*10d0*/  @!P1 IMAD.MOV.U32 R17, RZ, RZ, R9 ;  /* 0x000000ffff119224 */ /* 0x000fe400078e0009 */
[----:B--2---:R-:W-:-:S04]  /*10e0*/  IMAD.WIDE.U32 R12, R2, UR4, RZ ;  /* 0x00000004020c7c25 */ /* 0x004fc8000f8e00ff */
[----:B------:R-:W-:Y:S01]  /*10f0*/  IMAD R23, R2, UR5, RZ ;  /* 0x0000000502177c24 */ /* 0x000fe2000f8e02ff */
[----:B------:R0:W-:Y:S03]  /*1100*/  STL.64 [R1], R12 ;  /* 0x0000000c01007387 */ /* 0x0001e60000100a00 */
[----:B------:R-:W-:Y:S01]  /*1110*/  IMAD.IADD R23, R13, 0x1, R23 ;  /* 0x000000010d177824 */ /* 0x000fe200078e0217 */
[----:B------:R-:W-:Y:S06]  /*1120*/  @P0 BRA `(.L_x_12) ;  /* 0x0000000000200947 */ /* 0x000fec0003800000 */
[----:B------:R-:W-:Y:S01]  /*1130*/  UISETP.GE.U32.AND UP0, UPT, UR40, 0x1c, UPT ;  /* 0x0000001c2800788c */ /* 0x000fe2000bf06070 */
[----:B------:R-:W-:Y:S01]  /*1140*/  IADD3 R18, P0, R18, R12, RZ ;  /* 0x0000000c12127210 */ /* 0x000fe20007f1e0ff */
[----:B------:R-:W-:Y:S01]  /*1150*/  USHF.R.U32.HI UR4, URZ, 0x2, UR40 ;  /* 0x000000023f047899 */ /* 0x000fe20008011628 */
[----:B------:R-:W-:-:S03]  /*1160*/  UMOV UR38, URZ ;  /* 0x0000003f00267c82 */ /* 0x000fc60008000000 */
[----:B------:R-:W-:Y:S01]  /*1170*/  UIMAD.WIDE.U32 UR4, UR4, 0x24924925, URZ ;  /* 0x24924925040478a5 */ /* 0x000fe2000f8e003f */
[----:B------:R-:W-:-:S03]  /*1180*/  IMAD.X R17, R23, 0x1, R17, P0 ;  /* 0x0000000117117824 */ /* 0x000fc600000e0611 */
[----:B------:R-:W-:Y:S02]  /*1190*/  UIMAD UR39, UR5, -0x1c, UR40 ;  /* 0xffffffe4052778a4 */ /* 0x000fe4000f8e0228 */
[----:B------:R-:W-:-:S12]  /*11a0*/  @UP0 ULOP3.LUT UR38, UR5, 0x1, URZ, 0xc0, !UPT ;  /* 0x0000000105260892 */ /* 0x000fd8000f8ec03f */
.L_x_12:
[----:B------:R-:W-:Y:S01]  /*11b0*/  ISETP.GE.U32.AND P0, PT, R18, UR8, PT ;  /* 0x0000000812007c0c */ /* 0x000fe2000bf06070 */
[----:B------:R-:W-:Y:S01]  /*11c0*/  IMAD.MOV.U32 R19, RZ, RZ, -0x1 ;  /* 0xffffffffff137424 */ /* 0x000fe200078e00ff */
[----:B------:R-:W-:Y:S01]  /*11d0*/  PRMT R8, RZ, 0x7610, R8 ;  /* 0x00007610ff087816 */ /* 0x000fe20000000008 */
[----:B------:R-:W-:Y:S01]  /*11e0*/  IMAD.MOV.U32 R22, RZ, RZ, -0x1 ;  /* 0xffffffffff167424 */ /* 0x000fe200078e00ff */
[----:B------:R-:W-:Y:S01]  /*11f0*/  ISETP.GE.U32.AND.EX P0, PT, R17, UR9, PT, P0 ;  /* 0x0000000911007c0c */ /* 0x000fe2000bf06100 */
[----:B------:R-:W-:-:S12]  /*1200*/  IMAD.MOV.U32 R2, RZ, RZ, -0x1 ;  /* 0xffffffffff027424 */ /* 0x000fd800078e00ff */
[----:B------:R-:W-:Y:S05]  /*1210*/  @P0 BRA `(.L_x_13) ;  /* 0x00000004002c0947 */ /* 0x000fea0003800000 */
[----:B------:R-:W1:Y:S01]  /*1220*/  LDC.64 R26, c[0x0][0x628] ;  /* 0x00018a00ff1a7b82 */ /* 0x000e620000000a00 */
[----:B------:R-:W-:Y:S02]  /*1230*/  IMAD.MOV.U32 R8, RZ, RZ, R18 ;  /* 0x000000ffff087224 */ /* 0x000fe400078e0012 */
[----:B------:R-:W-:-:S05]  /*1240*/  IMAD.MOV.U32 R9, RZ, RZ, R17 ;  /* 0x000000ffff097224 */ /* 0x000fca00078e0011 */
[----:B------:R-:W2:Y:S08]  /*1250*/  LDC R2, c[0x0][0x630] ;  /* 0x00018c00ff027b82 */ /* 0x000eb00000000800 */
[----:B------:R-:W3:Y:S01]  /*1260*/  LDC.64 R28, c[0x0][0x620] ;  /* 0x00018800ff1c7b82 */ /* 0x000ee20000000a00 */
[----:B-1----:R-:W-:-:S04]  /*1270*/  ISETP.NE.U32.AND P0, PT, R26, RZ, PT ;  /* 0x000000ff1a00720c */ /* 0x002fc80003f05070 */
[----:B------:R-:W-:-:S13]  /*1280*/  ISETP.NE.AND.EX P0, PT, R27, RZ, PT, P0 ;  /* 0x000000ff1b00720c */ /* 0x000fda0003f05300 */
[----:B--23--:R-:W-:Y:S05]  /*1290*/  @!P0 BRA `(.L_x_14) ;  /* 0x0000000000288947 */ /* 0x00cfea0003800000 */
[----:B0-----:R-:W0:Y:S02]  /*12a0*/  LDC R13, c[0x0][0x634] ;  /* 0x00018d00ff0d7b82 */ /* 0x001e240000000800 */
[----:B0-----:R-:W-:-:S05]  /*12b0*/  IADD3 R13, P0, R18, R13, RZ ;  /* 0x0000000d120d7210 */ /* 0x001fca0007f1e0ff */
[----:B------:R-:W-:-:S04]  /*12c0*/  IMAD.X R15, RZ, RZ, R17, P0 ;  /* 0x000000ffff0f7224 */ /* 0x000fc800000e0611 */
[----:B------:R-:W-:-:S04]  /*12d0*/  IMAD.WIDE.U32 R8, R15, R26, RZ ;  /* 0x0000001a0f087225 */ /* 0x000fc800078e00ff */
[----:B------:R-:W-:-:S04]  /*12e0*/  IMAD.WIDE.U32 R10, P0, R13, R27, R8 ;  /* 0x0000001b0d0a7225 */ /* 0x000fc80007800008 */
[----:B------:R-:W-:-:S04]  /*12f0*/  IMAD.WIDE.U32 R8, R13, R26, RZ ;  /* 0x0000001a0d087225 */ /* 0x000fc800078e00ff */
[----:B------:R-:W-:Y:S01]  /*1300*/  IMAD.X R13, RZ, RZ, RZ, P0 ;  /* 0x000000ffff0d7224 */ /* 0x000fe200000e06ff */
[----:B------:R-:W-:Y:S01]  /*1310*/  IADD3 RZ, P0, R9, R10, RZ ;  /* 0x0000000a09ff7210 */ /* 0x000fe20007f1e0ff */
[----:B------:R-:W-:-:S04]  /*1320*/  IMAD.MOV.U32 R12, RZ, RZ, R11 ;  /* 0x000000ffff0c7224 */ /* 0x000fc800078e000b */
[----:B------:R-:W-:-:S08]  /*1330*/  IMAD.WIDE.U32.X R8, R15, R27, R12, P0 ;  /* 0x0000001b0f087225 */ /* 0x000fd000000e040c */
.L_x_14:
[----:B------:R-:W1:Y:S01]  /*1340*/  LDC.64 R32, c[0x0][0x640] ;  /* 0x00019000ff207b82 */ /* 0x000e620000000a00 */
[-C--:B------:R-:W-:Y:S01]  /*1350*/  SHF.R.U64 R30, R8, R2.reuse, R9 ;  /* 0x00000002081e7219 */ /* 0x080fe20000001209 */
[----:B------:R-:W-:Y:S01]  /*1360*/  IMAD.MOV.U32 R19, RZ, RZ, R17 ;  /* 0x000000ffff137224 */ /* 0x000fe200078e0011 */
[----:B------:R-:W-:Y:S01]  /*1370*/  SHF.R.U32.HI R2, RZ, R2, R9 ;  /* 0x00000002ff027219 */ /* 0x000fe20000011609 */
[----:B------:R-:W-:Y:S01]  /*1380*/  IMAD.MOV.U32 R26, RZ, RZ, 0x1 ;  /* 0x00000001ff1a7424 */ /* 0x000fe200078e00ff */
[----:B------:R-:W-:-:S03]  /*1390*/  IADD3 R11, P0, RZ, -R30, RZ ;  /* 0x8000001eff0b7210 */ /* 0x000fc60007f1e0ff */
[----:B------:R-:W2:Y:S02]  /*13a0*/  LDC R10, c[0x0][0x618] ;  /* 0x00018600ff0a7b82 */ /* 0x000ea40000000800 */
[----:B------:R-:W-:-:S04]  /*13b0*/  IMAD.X R9, RZ, RZ, ~R2, P0 ;  /* 0x000000ffff097224 */ /* 0x000fc800000e0e02 */
[-C--:B------:R-:W-:Y:S02]  /*13c0*/  IMAD R2, R9, R28.reuse, RZ ;  /* 0x0000001c09027224 */ /* 0x080fe400078e02ff */
[----:B0-----:R-:W0:Y:S01]  /*13d0*/  LDC R13, c[0x0][0x608] ;  /* 0x00018200ff0d7b82 */ /* 0x001e220000000800 */
[----:B------:R-:W-:-:S04]  /*13e0*/  IMAD.WIDE.U32 R8, R11, R28, R18 ;  /* 0x0000001c0b087225 */ /* 0x000fc800078e0012 */
[----:B------:R-:W-:Y:S02]  /*13f0*/  IMAD R11, R11, R29, R2 ;  /* 0x0000001d0b0b7224 */ /* 0x000fe400078e0202 */
[----:B------:R-:W-:Y:S01]  /*1400*/  IMAD.MOV.U32 R2, RZ, RZ, -0x1 ;  /* 0xffffffffff027424 */ /* 0x000fe200078e00ff */
[----:B------:R-:W3:Y:S01]  /*1410*/  LDC R31, c[0x0][0x658] ;  /* 0x00019600ff1f7b82 */ /* 0x000ee20000000800 */
[----:B------:R-:W-:Y:S01]  /*1420*/  IMAD.IADD R9, R9, 0x1, R11 ;  /* 0x0000000109097824 */ /* 0x000fe200078e020b */
[----:B-1----:R-:W-:-:S04]  /*1430*/  ISETP.NE.U32.AND P0, PT, R32, RZ, PT ;  /* 0x000000ff2000720c */ /* 0x002fc80003f05070 */
[----:B------:R-:W-:Y:S02]  /*1440*/  ISETP.NE.AND.EX P0, PT, R33, RZ, PT, P0 ;  /* 0x000000ff2100720c */ /* 0x000fe40003f05300 */
[----:B------:R-:W1:Y:S01]  /*1450*/  LDC R29, c[0x0][0x600] ;  /* 0x00018000ff1d7b82 */ /* 0x000e620000000800 */
[-CC-:B--2---:R-:W-:Y:S02]  /*1460*/  SHF.R.U64 R27, R8, R10.reuse, R9.reuse ;  /* 0x0000000a081b7219 */ /* 0x184fe40000001209 */
[----:B------:R-:W-:-:S05]  /*1470*/  SHF.R.U32.HI R8, RZ, R10, R9 ;  /* 0x0000000aff087219 */ /* 0x000fca0000011609 */
[----:B------:R-:W2:Y:S01]  /*1480*/  LDC R22, c[0x0][0x648] ;  /* 0x00019200ff167b82 */ /* 0x000ea20000000800 */
[-CC-:B0-----:R-:W-:Y:S02]  /*1490*/  SHF.R.U64 R34, R27, R13.reuse, R8.reuse ;  /* 0x0000000d1b227219 */ /* 0x181fe40000001208 */
[----:B------:R-:W-:-:S05]  /*14a0*/  SHF.R.U32.HI R8, RZ, R13, R8 ;  /* 0x0000000dff087219 */ /* 0x000fca0000011608 */
[----:B------:R-:W0:Y:S01]  /*14b0*/  LDC R24, c[0x0][0x638] ;  /* 0x00018e00ff187b82 */ /* 0x000e220000000800 */
[-CC-:B---3--:R-:W-:Y:S02]  /*14c0*/  SHF.R.U64 R36, R34, R31.reuse, R8.reuse ;  /* 0x0000001f22247219 */ /* 0x188fe40000001208 */
[-C--:B------:R-:W-:Y:S02]  /*14d0*/  SHF.L.U32 R2, R2, R31.reuse, RZ ;  /* 0x0000001f02027219 */ /* 0x080fe400000006ff */
[----:B------:R-:W-:Y:S01]  /*14e0*/  SHF.R.U32.HI R9, RZ, R31, R8 ;  /* 0x0000001fff097219 */ /* 0x000fe20000011608 */
[----:B------:R-:W-:Y:S01]  /*14f0*/  IMAD.MOV.U32 R8, RZ, RZ, R36 ;  /* 0x000000ffff087224 */ /* 0x000fe200078e0024 */
[----:B------:R-:W-:Y:S01]  /*1500*/  LOP3.LUT R15, RZ, R2, RZ, 0x33, !PT ;  /* 0x00000002ff0f7212 */ /* 0x000fe200078e33ff */
[----:B------:R-:W3:Y:S01]  /*1510*/  LDC R28, c[0x0][0x610] ;  /* 0x00018400ff1c7b82 */ /* 0x000ee20000000800 */
[----:B------:R-:W-:Y:S05]  /*1520*/  @!P0 BRA `(.L_x_15) ;  /* 0x0000000000288947 */ /* 0x000fea0003800000 */
[----:B------:R-:W4:Y:S02]  /*1530*/  LDC R13, c[0x0][0x64c] ;  /* 0x00019300ff0d7b82 */ /* 0x000f240000000800 */
[----:B----4-:R-:W-:-:S05]  /*1540*/  IADD3 R13, P0, R36, R13, RZ ;  /* 0x0000000d240d7210 */ /* 0x010fca0007f1e0ff */
        /* <DEDUP_REMOVED lines=8> */
.L_x_15:
[----:B--2---:R-:W-:Y:S01]  /*15d0*/  SHF.R.U64 R7, R8, R22, R9 ;  /* 0x0000001608077219 */ /* 0x004fe20000001209 */
[----:B-1----:R-:W-:Y:S01]  /*15e0*/  VIADD R8, R29, 0xffffffff ;  /* 0xffffffff1d087836 */ /* 0x002fe20000000000 */
[----:B------:R-:W-:Y:S01]  /*15f0*/  SHF.L.U32 R2, R26, R31, RZ ;  /* 0x0000001f1a027219 */ /* 0x000fe200000006ff */
[----:B------:R-:W-:Y:S01]  /*1600*/  @P1 IMAD R21, R25, R20, R6 ;  /* 0x0000001419151224 */ /* 0x000fe200078e0206 */
[----:B------:R-:W-:Y:S01]  /*1610*/  LOP3.LUT R15, R34, R15, RZ, 0xc0, !PT ;  /* 0x0000000f220f7212 */ /* 0x000fe200078ec0ff */
[----:B------:R-:W-:Y:S01]  /*1620*/  IMAD.MOV R9, RZ, RZ, -R7 ;  /* 0x000000ffff097224 */ /* 0x000fe200078e0a07 */
[----:B------:R-:W-:-:S03]  /*1630*/  LOP3.LUT R8, R27, R8, RZ, 0xc0, !PT ;  /* 0x000000081b087212 */ /* 0x000fc600078ec0ff */
[----:B------:R-:W-:Y:S02]  /*1640*/  IMAD R6, R2, R7, R15 ;  /* 0x0000000702067224 */ /* 0x000fe400078e020f */
[----:B0-----:R-:W-:Y:S02]  /*1650*/  IMAD R2, R9, R24, R36 ;  /* 0x0000001809027224 */ /* 0x001fe400078e0224 */
[----:B---3--:R-:W-:Y:S02]  /*1660*/  IMAD R19, R6, R28, R21 ;  /* 0x0000001c06137224 */ /* 0x008fe400078e0215 */
[----:B------:R-:W-:Y:S02]  /*1670*/  IMAD R2, R2, R29, R8 ;  /* 0x0000001d02027224 */ /* 0x000fe400078e0208 */
[----:B------:R-:W-:-:S03]  /*1680*/  IMAD.MOV.U32 R6, RZ, RZ, 0x1 ;  /* 0x00000001ff067424 */ /* 0x000fc600078e00ff */
[----:B------:R-:W-:Y:S02]  /*1690*/  SEL R22, R2, R19, !P1 ;  /* 0x0000001302167207 */ /* 0x000fe40004800000 */
[----:B------:R-:W-:Y:S01]  /*16a0*/  SEL R19, R19, R2, !P1 ;  /* 0x0000000213137207 */ /* 0x000fe20004800000 */
[----:B------:R-:W-:Y:S01]  /*16b0*/  IMAD.MOV.U32 R2, RZ, RZ, R30 ;  /* 0x000000ffff027224 */ /* 0x000fe200078e001e */
[----:B------:R-:W-:-:S07]  /*16c0*/  PRMT R8, R6, 0x7610, R8 ;  /* 0x0000761006087816 */ /* 0x000fce0000000008 */
.L_x_13:
[----:B------:R-:W-:Y:S05]  /*16d0*/  @!P2 BRA `(.L_x_16) ;  /* 0x00000000000ca947 */ /* 0x000fea0003800000 */
[----:B------:R-:W-:Y:S01]  /*16e0*/  UCGABAR_WAIT ;  /* 0x0000000000007dc7 */ /* 0x000fe20008000000 */
[----:B------:R-:W-:Y:S01]  /*16f0*/  CCTL.IVALL ;  /* 0x00000000ff00798f */ /* 0x000fe20002000000 */
[----:B------:R-:W-:Y:S05]  /*1700*/  BRA `(.L_x_17) ;  /* 0x0000000000047947 */ /* 0x000fea0003800000 */
.L_x_16:
[----:B------:R-:W-:Y:S06]  /*1710*/  BAR.SYNC.DEFER_BLOCKING 0x0 ;  /* 0x0000000000007b1d */ /* 0x000fec0000010000 */
.L_x_17:
[----:B------:R-:W-:Y:S05]  /*1720*/  @!P3 BRA `(.L_x_18) ;  /* 0x0000003400a0b947 */ /* 0x000fea0003800000 */
[----:B------:R-:W-:-:S13]  /*1730*/  ISETP.GT.U32.AND P0, PT, R35, 0x1, PT ;  /* 0x000000012300780c */ /* 0x000fda0003f04070 */
[----:B------:R-:W-:Y:S05]  /*1740*/  @P0 EXIT ;  /* 0x000000000000094d */ /* 0x000fea0003800000 */
.L_x_19:
[----:B------:R-:W-:-:S08]  /*1750*/  NOP ;  /* 0x0000000000007918 */ /* 0x000fd00000000000 */
[----:B------:R-:W1:Y:S02]  /*1760*/  USETMAXREG.TRY_ALLOC.CTAPOOL UP0, 0xe8 ;  /* 0x000000e8000079c8 */ /* 0x000e640008000600 */
[----:B-1----:R-:W-:-:S13]  /*1770*/  PLOP3.LUT P0, PT, PT, PT, UP0, 0x80, 0x0 ;  /* 0x000000000000781c */ /* 0x002fda0003f0f008 */
[----:B------:R-:W-:Y:S05]  /*1780*/  @!P0 BRA `(.L_x_19) ;  /* 0xfffffffc00f08947 */ /* 0x000fea000383ffff */
[----:B------:R-:W-:-:S13]  /*1790*/  LOP3.LUT P0, RZ, R8, 0xff, RZ, 0xc0, !PT ;  /* 0x000000ff08ff7812 */ /* 0x000fda000780c0ff */
[----:B------:R-:W-:Y:S05]  /*17a0*/  @!P0 EXIT ;  /* 0x000000000000894d */ /* 0x000fea0003800000 */
[----:B------:R-:W1:Y:S01]  /*17b0*/  S2UR UR4, SR_CgaCtaId ;  /* 0x00000000000479c3 */ /* 0x000e620000008800 */
[----:B------:R-:W-:Y:S01]  /*17c0*/  VIADD R14, R14, 0xffffffff ;  /* 0xffffffff0e0e7836 */ /* 0x000fe20000000000 */
[CC--:B------:R-:W-:Y:S01]  /*17d0*/  LEA.HI R4, R0.reuse, R3.reuse, RZ, 0x2 ;  /* 0x0000000300047211 */ /* 0x0c0fe200078f10ff */
[----:B------:R-:W-:Y:S01]  /*17e0*/  UMOV UR41, 0x400 ;  /* 0x0000040000297882 */ /* 0x000fe20000000000 */
[----:B------:R-:W-:Y:S01]  /*17f0*/  LEA.HI R0, R0, R3, RZ, 0x5 ;  /* 0x0000000300007211 */ /* 0x000fe200078f28ff */
[----:B------:R-:W-:Y:S01]  /*1800*/  UISETP.LT.AND UP0, UPT, UR40, 0x1, UPT ;  /* 0x000000012800788c */ /* 0x000fe2000bf01270 */
[----:B------:R-:W-:Y:S01]  /*1810*/  R2UR UR42, R14 ;  /* 0x000000000e2a72ca */ /* 0x000fe200000e0000 */
[----:B------:R-:W-:Y:S01]  /*1820*/  ULDC UR6, c[0x0][0x284] ;  /* 0x0000a10000067ab9 */ /* 0x000fe20000000800 */
[--C-:B------:R-:W-:Y:S01]  /*1830*/  SHF.R.S32.HI R60, RZ, 0x2, R4.reuse ;  /* 0x00000002ff3c7819 */ /* 0x100fe20000011404 */
[----:B------:R-:W-:Y:S01]  /*1840*/  USEL UR43, UR40, 0x1, UP0 ;  /* 0x00000001282b7887 */ /* 0x000fe20008000000 */
[----:B------:R-:W-:Y:S01]  /*1850*/  SHF.R.S32.HI R5, RZ, 0x1f, R4 ;  /* 0x0000001fff057819 */ /* 0x000fe20000011404 */
[----:B------:R-:W-:Y:S01]  /*1860*/  USHF.L.U32 UR46, UR40, 0x1, URZ ;  /* 0x00000001282e7899 */ /* 0x000fe2000800063f */
[----:B------:R-:W-:Y:S01]  /*1870*/  LOP3.LUT R62, R4, 0xfffffffc, RZ, 0xc0, !PT ;  /* 0xfffffffc043e7812 */ /* 0x000fe200078ec0ff */
[----:B------:R-:W-:Y:S01]  /*1880*/  UIADD3 UR43, -UR43, UR40, URZ ;  /* 0x000000282b2b7290 */ /* 0x000fe2000fffe13f */
[----:B------:R-:W-:-:S02]  /*1890*/  LEA.HI R5, R5, R60, RZ, 0x3 ;  /* 0x0000003c05057211 */ /* 0x000fc400078f18ff */
[----:B------:R-:W-:Y:S01]  /*18a0*/  ISETP.NE.AND P0, PT, R14, RZ, PT ;  /* 0x000000ff0e00720c */ /* 0x000fe20003f05270 */
[----:B------:R-:W-:Y:S01]  /*18b0*/  IMAD.IADD R62, R3, 0x1, -R62 ;  /* 0x00000001033e7824 */ /* 0x000fe200078e0a3e */
[----:B------:R-:W-:Y:S01]  /*18c0*/  LOP3.LUT R5, R5, 0xfffffff8, RZ, 0xc0, !PT ;  /* 0xfffffff805057812 */ /* 0x000fe200078ec0ff */
[----:B------:R-:W-:Y:S01]  /*18d0*/  USHF.L.U32 UR42, UR42, 0x3, URZ ;  /* 0x000000032a2a7899 */ /* 0x000fe2000800063f */
[----:B------:R-:W-:Y:S02]  /*18e0*/  LOP3.LUT R72, R16, 0x1, RZ, 0xfc, !PT ;  /* 0x0000000110487812 */ /* 0x000fe400078efcff */
[----:B------:R-:W-:Y:S01]  /*18f0*/  SEL R73, RZ, 0x1, P0 ;  /* 0x00000001ff497807 */ /* 0x000fe20000000000 */
[----:B------:R-:W-:Y:S01]  /*1900*/  IMAD.IADD R60, R60, 0x1, -R5 ;  /* 0x000000013c3c7824 */ /* 0x000fe200078e0a05 */
[----:B-1----:R-:W-:Y:S01]  /*1910*/  ULEA UR41, UR4, UR41, 0x18 ;  /* 0x0000002904297291 */ /* 0x002fe2000f8ec03f */
[----:B------:R-:W-:Y:S01]  /*1920*/  SHF.R.S32.HI R5, RZ, 0x5, R0 ;  /* 0x00000005ff057819 */ /* 0x000fe20000011400 */
[----:B------:R-:W-:-:S02]  /*1930*/  IMAD.U32 R64, RZ, RZ, UR42 ;  /* 0x0000002aff407e24 */ /* 0x000fc4000f8e00ff */
[----:B------:R-:W-:Y:S01]  /*1940*/  UIADD3 UR47, UR41, 0x1d0, URZ ;  /* 0x000001d0292f7890 */ /* 0x000fe2000fffe03f */
[--C-:B------:R-:W-:Y:S01]  /*1950*/  SHF.R.S32.HI R61, RZ, 0x1f, R60.reuse ;  /* 0x0000001fff3d7819 */ /* 0x100fe2000001143c */
[----:B------:R-:W-:Y:S01]  /*1960*/  UIADD3 UR4, UR41, 0x1c300, URZ ;  /* 0x0001c30029047890 */ /* 0x000fe2000fffe03f */
[C-C-:B------:R-:W-:Y:S01]  /*1970*/  IMAD R67, R5.reuse, -0x10, -R60.reuse ;  /* 0xfffffff005437824 */ /* 0x140fe200078e0a3c */
[----:B------:R-:W-:Y:S01]  /*1980*/  UIADD3 UR5, UR41, 0x300, URZ ;  /* 0x0000030029057890 */ /* 0x000fe2000fffe03f */
[C---:B------:R-:W-:Y:S01]  /*1990*/  LOP3.LUT R66, R64.reuse, 0x8, RZ, 0xc0, !PT ;  /* 0x0000000840427812 */ /* 0x040fe200078ec0ff */
[----:B------:R-:W-:Y:S01]  /*19a0*/  USHF.R.U32.HI UR4, URZ, 0x4, UR4 ;  /* 0x000000043f047899 */ /* 0x000fe20008011604 */
[----:B------:R-:W-:Y:S01]  /*19b0*/  IMAD.U32 R63, RZ, RZ, UR47 ;  /* 0x0000002fff3f7e24 */ /* 0x000fe2000f8e00ff */
[----:B------:R-:W-:Y:S01]  /*19c0*/  USHF.R.U32.HI UR5, URZ, 0x4, UR5 ;  /* 0x000000043f057899 */ /* 0x000fe20008011605 */
[----:B------:R-:W-:Y:S01]  /*19d0*/  IMAD.WIDE R60, R5, 0x10, R60 ;  /* 0x00000010053c7825 */ /* 0x000fe200078e023c */
[----:B------:R-:W-:Y:S01]  /*19e0*/  ULOP3.LUT UR4, UR4, 0x3fff, URZ, 0xc0, !UPT ;  /* 0x00003fff04047892 */ /* 0x000fe2000f8ec03f */
[----:B------:R-:W-:Y:S01]  /*19f0*/  LOP3.LUT R64, R64, 0x8, RZ, 0xc, !PT ;  /* 0x0000000840407812 */ /* 0x000fe200078e0cff */
[----:B------:R-:W-:Y:S01]  /*1a00*/  ULOP3.LUT UR5, UR5, 0x3fff, URZ, 0xc0, !UPT ;  /* 0x00003fff05057892 */ /* 0x000fe2000f8ec03f */
[----:B------:R-:W-:Y:S01]  /*1a10*/  VIADD R65, R63, UR42 ;  /* 0x0000002a3f417c36 */ /* 0x000fe20008000000 */
[----:B------:R-:W-:Y:S01]  /*1a20*/  LOP3.LUT R66, R66, 0x18, RZ, 0x3c, !PT ;  /* 0x0000001842427812 */ /* 0x000fe200078e3cff */
[----:B------:R-:W-:Y:S01]  /*1a30*/  VIADD R67, R67, UR6 ;  /* 0x0000000643437c36 */ /* 0x000fe20008000000 */
[----:B------:R-:W-:-:S02]  /*1a40*/  ULOP3.LUT UR44, UR4, 0x10000, URZ, 0xfc, !UPT ;  /* 0x00010000042c7892 */ /* 0x000fc4000f8efc3f */
[----:B------:R-:W-:-:S12]  /*1a50*/  ULOP3.LUT UR45, UR5, 0x10000, URZ, 0xfc, !UPT ;  /* 0x00010000052d7892 */ /* 0x000fd8000f8efc3f */
.L_x_103:
[----:B------:R-:W-:Y:S01]  /*1a60*/  SHF.L.U32 R0, R73, 0x1f, RZ ;  /* 0x0000001f49007819 */ /* 0x000fe200000006ff */
[----:B------:R-:W-:Y:S02]  /*1a70*/  ULDC UR4, c[0x0][0x28c] ;  /* 0x0000a30000047ab9 */ /* 0x000fe40000000800 */
[----:B------:R-:W-:Y:S01]  /*1a80*/  ISETP.LT.AND P1, PT, RZ, UR4, PT ;  /* 0x00000004ff007c0c */ /* 0x000fe2000bf21270 */
[----:B-1----:R-:W1:Y:S02]  /*1a90*/  SYNCS.PHASECHK.TRANS64.TRYWAIT P0, [R63+UR42], R0 ;  /* 0x000000003f0075a7 */ /* 0x002e64000800016a */
[----:B-1-34-:R-:W-:Y:S10]  /*1aa0*/  @!P0 BRA `(.L_x_20) ;  /* 0x0000005000888947 */ /* 0x01aff40003800000 */
.L_x_149:
[----:B------:R-:W-:Y:S05]  /*1ab0*/  @P1 BRA `(.L_x_21) ;  /* 0x0000000000401947 */ /* 0x000fea0003800000 */
[----:B-1----:R-:W-:Y:S01]  /*1ac0*/  MOV R0, 0x0 ;  /* 0x0000000000007802 */ /* 0x002fe20000000f00 */
[----:B------:R-:W-:Y:S01]  /*1ad0*/  ULDC.64 UR4, c[0x4][0x68] ;  /* 0x01001a0000047ab9 */ /* 0x000fe20000000a00 */
[----:B------:R-:W-:Y:S01]  /*1ae0*/  ULDC.64 UR6, c[0x4][0x8] ;  /* 0x0100020000067ab9 */ /* 0x000fe20000000a00 */
[----:B------:R-:W-:Y:S01]  /*1af0*/  IMAD.U32 R4, RZ, RZ, UR4 ;  /* 0x00000004ff047e24 */ /* 0x000fe2000f8e00ff */
[----:B------:R1:W2:Y:S01]  /*1b00*/  LDC.64 R14, c[0x4][R0] ;  /* 0x01000000000e7b82 */ /* 0x0002a20000000a00 */
[----:B------:R-:W-:Y:S01]  /*1b10*/  IMAD.U32 R5, RZ, RZ, UR5 ;  /* 0x00000005ff057e24 */ /* 0x000fe2000f8e00ff */
[----:B------:R-:W-:Y:S01]  /*1b20*/  ULDC.64 UR4, c[0x4][0x70] ;  /* 0x01001c0000047ab9 */ /* 0x000fe20000000a00 */
[----:B------:R-:W-:Y:S02]  /*1b30*/  IMAD.U32 R10, RZ, RZ, UR6 ;  /* 0x00000006ff0a7e24 */ /* 0x000fe4000f8e00ff */
[----:B------:R-:W-:Y:S02]  /*1b40*/  IMAD.U32 R6, RZ, RZ, UR4 ;  /* 0x00000004ff067e24 */ /* 0x000fe4000f8e00ff */
[----:B------:R-:W-:-:S02]  /*1b50*/  IMAD.U32 R7, RZ, RZ, UR5 ;  /* 0x00000005ff077e24 */ /* 0x000fc4000f8e00ff */
[----:B------:R-:W-:Y:S02]  /*1b60*/  IMAD.U32 R11, RZ, RZ, UR7 ;  /* 0x00000007ff0b7e24 */ /* 0x000fe4000f8e00ff */
[----:B------:R-:W-:Y:S02]  /*1b70*/  IMAD.MOV.U32 R8, RZ, RZ, 0x1e1 ;  /* 0x000001e1ff087424 */ /* 0x000fe400078e00ff */
[----:B0-----:R-:W-:Y:S02]  /*1b80*/  IMAD.MOV.U32 R12, RZ, RZ, 0x1 ;  /* 0x00000001ff0c7424 */ /* 0x001fe400078e00ff */
[----:B-1----:R-:W-:-:S07]  /*1b90*/  IMAD.MOV.U32 R13, RZ, RZ, RZ ;  /* 0x000000ffff0d7224 */ /* 0x002fce00078e00ff */
[----:B------:R-:W-:-:S07]  /*1ba0*/  LEPC R20, `(.L_x_21) ;  /* 0x000000001014794e */ /* 0x000fce0000000000 */
[----:B--2--5:R-:W-:Y:S05]  /*1bb0*/  CALL.ABS.NOINC R14 ;  /* 0x000000000e007343 */ /* 0x024fea0003c00000 */
.L_x_21:
[----:B------:R-:W-:-:S13]  /*1bc0*/  ISETP.NE.AND P0, PT, R72, 0x3, PT ;  /* 0x000000034800780c */ /* 0x000fda0003f05270 */
[----:B------:R-:W-:Y:S05]  /*1bd0*/  @!P0 BRA `(.L_x_22) ;  /* 0x0000000000048947 */ /* 0x000fea0003800000 */
[----:B------:R-:W-:Y:S01]  /*1be0*/  BPT.TRAP 0x1 ;  /* 0x000000040000795c */ /* 0x000fe20000300000 */
.L_x_22:
[----:B------:R-:W-:Y:S02]  /*1bf0*/  IMAD.U32 R3, RZ, RZ, UR39 ;  /* 0x00000027ff037e24 */ /* 0x000fe4000f8e00ff */
[----:B-1----:R-:W-:-:S03]  /*1c00*/  IMAD.U32 R0, RZ, RZ, UR38 ;  /* 0x00000026ff007e24 */ /* 0x002fc6000f8e00ff */
[----:B------:R-:W-:Y:S02]  /*1c10*/  LEA R3, R3, UR41, 0x3 ;  /* 0x0000002903037c11 */ /* 0x000fe4000f8e18ff */
[----:B------:R-:W-:-:S04]  /*1c20*/  SHF.L.U32 R0, R0, 0x1f, RZ ;  /* 0x0000001f00007819 */ /* 0x000fc800000006ff */
[----:B------:R1:W2:Y:S01]  /*1c30*/  SYNCS.PHASECHK.TRANS64.TRYWAIT P1, [R3+URZ], R0 ;  /* 0x00000000030075a7 */ /* 0x0002a2000802017f */
[----:B------:R-:W-:Y:S05]  /*1c40*/  @!P0 BRA `(.L_x_23) ;  /* 0x0000000000048947 */ /* 0x000fea0003800000 */
[----:B------:R-:W-:Y:S01]  /*1c50*/  BPT.TRAP 0x1 ;  /* 0x000000040000795c */ /* 0x000fe20000300000 */
.L_x_23:
[----:B--2---:R-:W-:Y:S05]  /*1c60*/  @P1 BRA `(.L_x_24) ;  /* 0x0000000000081947 */ /* 0x004fea0003800000 */
[----:B------:R-:W2:Y:S02]  /*1c70*/  SYNCS.PHASECHK.TRANS64.TRYWAIT P1, [R3+URZ], R0 ;  /* 0x00000000030075a7 */ /* 0x000ea4000802017f */
[----:B--2---:R-:W-:Y:S05]  /*1c80*/  @!P1 BRA `(.L_x_25) ;  /* 0x0000005000249947 */ /* 0x004fea0003800000 */
.L_x_24:
[----:B------:R-:W-:Y:S05]  /*1c90*/  WARPSYNC.ALL ;  /* 0x0000000000007948 */ /* 0x000fea0003800000 */
[----:B------:R-:W-:Y:S01]  /*1ca0*/  ULEA UR4, UR39, UR45, 0x8 ;  /* 0x0000002d27047291 */ /* 0x000fe2000f8e403f */
[----:B------:R-:W-:Y:S01]  /*1cb0*/  WARPGROUP.ARRIVE ;  /* 0x00000000000079c5 */ /* 0x000fe20000000000 */
[----:B------:R-:W-:Y:S01]  /*1cc0*/  ULEA UR6, UR39, UR44, 0x8 ;  /* 0x0000002c27067291 */ /* 0x000fe2000f8e403f */
[----:B-12---:R-:W-:Y:S01]  /*1cd0*/  IMAD.U32 R0, RZ, RZ, UR43 ;  /* 0x0000002bff007e24 */ /* 0x006fe2000f8e00ff */
[----:B------:R-:W-:Y:S01]  /*1ce0*/  UMOV UR5, 0x80000020 ;  /* 0x8000002000057882 */ /* 0x000fe20000000000 */
[----:B------:R-:W-:-:S03]  /*1cf0*/  UMOV UR7, 0x80000020 ;  /* 0x8000002000077882 */ /* 0x000fc60000000000 */
[----:B------:R-:W-:-:S03]  /*1d00*/  ISETP.GE.AND P1, PT, R0, 0x1, PT ;  /* 0x000000010000780c */ /* 0x000fc60003f26270 */
[----:B------:R-:W-:Y:S01]  /*1d10*/  HGMMA.64x64x16.F32.BF16 R24, gdesc[UR4], RZ, !UPT, gsb0 ;  /* 0x00e00000041879f0 */ /* 0x000fe2000c0018ff */
[----:B------:R-:W-:Y:S02]  /*1d20*/  UIADD3 UR4, UR4, 0x2, URZ ;  /* 0x0000000204047890 */ /* 0x000fe4000fffe03f */
[----:B------:R-:W-:Y:S01]  /*1d30*/  UIADD3 UR6, UR6, 0x2, URZ ;  /* 0x0000000206067890 */ /* 0x000fe2000fffe03f */
[----:B------:R-:W-:Y:S01]  /*1d40*/  UMOV UR5, 0x80000020 ;  /* 0x8000002000057882 */ /* 0x000fe20000000000 */
[----:B------:R-:W-:Y:S01]  /*1d50*/  UMOV UR7, 0x80000020 ;  /* 0x8000002000077882 */ /* 0x000fe20000000000 */
[----:B------:R-:W-:Y:S02]  /*1d60*/  WARPGROUP.DEPBAR.LE gsb0, 0x0 ;  /* 0x00008000000079c5 */ /* 0x000fe40000010000 */
[----:B------:R-:W-:-:S06]  /*1d70*/  WARPGROUP.ARRIVE ;  /* 0x00000000000079c5 */ /* 0x000fcc0000000000 */
[----:B------:R-:W-:Y:S03]  /*1d80*/  HGMMA.64x64x16.F32.BF16 R24, gdesc[UR4], R24, gsb0 ;  /* 0x00e00000041879f0 */ /* 0x000fe60008001818 */
[----:B------:R-:W-:Y:S02]  /*1d90*/  WARPGROUP.DEPBAR.LE gsb0, 0x0 ;  /* 0x00008000000079c5 */ /* 0x000fe40000010000 */
[----:B------:R-:W-:Y:S05]  /*1da0*/  @!P1 BRA `(.L_x_26) ;  /* 0x0000000000d49947 */ /* 0x000fea0003800000 */
[----:B------:R-:W-:Y:S01]  /*1db0*/  UIADD3 UR4, UR39, 0x1, URZ ;  /* 0x0000000127047890 */ /* 0x000fe2000fffe03f */
[----:B------:R-:W-:Y:S02]  /*1dc0*/  IMAD.U32 R0, RZ, RZ, UR43 ;  /* 0x0000002bff007e24 */ /* 0x000fe4000f8e00ff */
[----:B------:R-:W-:Y:S01]  /*1dd0*/  IMAD.U32 R3, RZ, RZ, UR39 ;  /* 0x00000027ff037e24 */ /* 0x000fe2000f8e00ff */
[----:B------:R-:W-:-:S04]  /*1de0*/  UISETP.NE.AND UP0, UPT, UR4, 0x1c, UPT ;  /* 0x0000001c0400788c */ /* 0x000fc8000bf05270 */
[----:B------:R-:W-:Y:S02]  /*1df0*/  USEL UR5, URZ, 0x1, UP0 ;  /* 0x000000013f057887 */ /* 0x000fe40008000000 */
[----:B------:R-:W-:Y:S02]  /*1e00*/  USEL UR8, UR4, URZ, UP0 ;  /* 0x0000003f04087287 */ /* 0x000fe40008000000 */
[----:B------:R-:W-:-:S06]  /*1e10*/  ULOP3.LUT UR5, UR38, UR5, URZ, 0x3c, !UPT ;  /* 0x0000000526057292 */ /* 0x000fcc000f8e3c3f */
[----:B------:R-:W-:-:S07]  /*1e20*/  IMAD.U32 R6, RZ, RZ, UR5 ;  /* 0x00000005ff067e24 */ /* 0x000fce000f8e00ff */
.L_x_33:
[----:B------:R-:W-:Y:S05]  /*1e30*/  @!P0 BRA `(.L_x_27) ;  /* 0x0000000000048947 */ /* 0x000fea0003800000 */
[----:B------:R-:W-:Y:S01]  /*1e40*/  BPT.TRAP 0x1 ;  /* 0x000000040000795c */ /* 0x000fe20000300000 */
.L_x_27:
[----:B------:R-:W-:Y:S01]  /*1e50*/  ULEA UR4, UR8, UR41, 0x3 ;  /* 0x0000002908047291 */ /* 0x000fe2000f8e183f */
[----:B------:R-:W-:-:S08]  /*1e60*/  SHF.L.U32 R4, R6, 0x1f, RZ ;  /* 0x0000001f06047819 */ /* 0x000fd000000006ff */
[----:B------:R1:W2:Y:S01]  /*1e70*/  SYNCS.PHASECHK.TRANS64.TRYWAIT P1, [UR4], R4 ;  /* 0x00000004ff0075a7 */ /* 0x0002a20008020144 */
[----:B------:R-:W-:Y:S05]  /*1e80*/  @!P0 BRA `(.L_x_28) ;  /* 0x0000000000048947 */ /* 0x000fea0003800000 */
[----:B------:R-:W-:Y:S01]  /*1e90*/  BPT.TRAP 0x1 ;  /* 0x000000040000795c */ /* 0x000fe20000300000 */
.L_x_28:
[----:B--2---:R-:W-:Y:S05]  /*1ea0*/  @P1 BRA `(.L_x_29) ;  /* 0x0000000000081947 */ /* 0x004fea0003800000 */
[----:B------:R-:W2:Y:S02]  /*1eb0*/  SYNCS.PHASECHK.TRANS64.TRYWAIT P1, [UR4], R4 ;  /* 0x00000004ff0075a7 */ /* 0x000ea40008020144 */
[----:B--2---:R-:W-:Y:S05]  /*1ec0*/  @!P1 BRA `(.L_x_30) ;  /* 0x0000004c00a89947 */ /* 0x004fea0003800000 */
.L_x_29:
[----:B------:R-:W-:Y:S01]  /*1ed0*/  ULEA UR4, UR8, UR45, 0x8 ;  /* 0x0000002d08047291 */ /* 0x000fe2000f8e403f */
[----:B------:R-:W-:Y:S01]  /*1ee0*/  WARPGROUP.ARRIVE ;  /* 0x00000000000079c5 */ /* 0x000fe20000000000 */
[----:B------:R-:W-:Y:S01]  /*1ef0*/  ULEA UR6, UR8, UR44, 0x8 ;  /* 0x0000002c08067291 */ /* 0x000fe2000f8e403f */
[----:B------:R-:W-:Y:S01]  /*1f00*/  UMOV UR5, 0x80000020 ;  /* 0x8000002000057882 */ /* 0x000fe20000000000 */
[----:B------:R-:W-:-:S07]  /*1f10*/  UMOV UR7, 0x80000020 ;  /* 0x8000002000077882 */ /* 0x000fce0000000000 */
[----:B------:R-:W-:Y:S01]  /*1f20*/  HGMMA.64x64x16.F32.BF16 R24, gdesc[UR4], R24, gsb0 ;  /* 0x00e00000041879f0 */ /* 0x000fe20008001818 */
        /* <DEDUP_REMOVED lines=9> */
[----:B------:R-:W-:Y:S01]  /*1fc0*/  BPT.TRAP 0x1 ;  /* 0x000000040000795c */ /* 0x000fe20000300000 */
.L_x_31:
[----:B------:R-:W-:-:S13]  /*1fd0*/  ISETP.NE.AND P1, PT, R57, RZ, PT ;  /* 0x000000ff3900720c */ /* 0x000fda0003f25270 */
[----:B-12---:R-:W-:-:S05]  /*1fe0*/  @P1 LEA R4, R3, UR41, 0x3 ;  /* 0x0000002903041c11 */ /* 0x006fca000f8e18ff */
[----:B------:R-:W-:-:S05]  /*1ff0*/  @P1 VIADD R5, R4, 0xe0 ;  /* 0x000000e004051836 */ /* 0x000fca0000000000 */
[----:B------:R-:W-:-:S04]  /*2000*/  @P1 PRMT R5, R56, 0x654, R5 ;  /* 0x0000065438051816 */ /* 0x000fc80000000005 */
[----:B------:R1:W-:Y:S01]  /*2010*/  @P1 SYNCS.ARRIVE.TRANS64.RED.A1T0 RZ, [R5+URZ], RZ ;  /* 0x000000ff05ff19a7 */ /* 0x0003e2000810043f */
[----:B------:R-:W-:-:S13]  /*2020*/  ISETP.GT.U32.AND P1, PT, R16, 0x1, PT ;  /* 0x000000011000780c */ /* 0x000fda0003f24070 */
[----:B-1----:R-:W-:Y:S05]  /*2030*/  @P1 BRA `(.L_x_32) ;  /* 0x0000000000041947 */ /* 0x002fea0003800000 */
[----:B------:R-:W-:Y:S01]  /*2040*/  BPT.TRAP 0x1 ;  /* 0x000000040000795c */ /* 0x000fe20000300000 */
.L_x_32:
[----:B------:R-:W-:Y:S01]  /*2050*/  UIADD3 UR8, UR8, 0x1, URZ ;  /* 0x0000000108087890 */ /* 0x000fe2000fffe03f */
[C---:B------:R-:W-:Y:S01]  /*2060*/  ISETP.GT.AND P2, PT, R0.reuse, 0x1, PT ;  /* 0x000000010000780c */ /* 0x040fe20003f44270 */
[----:B------:R-:W-:Y:S02]  /*2070*/  VIADD R3, R3, 0x1 ;  /* 0x0000000103037836 */ /* 0x000fe40000000000 */
[----:B------:R-:W-:Y:S01]  /*2080*/  UISETP.NE.AND UP0, UPT, UR8, 0x1c, UPT ;  /* 0x0000001c0800788c */ /* 0x000fe2000bf05270 */
[----:B------:R-:W-:Y:S02]  /*2090*/  VIADD R0, R0, 0xffffffff ;  /* 0xffffffff00007836 */ /* 0x000fe40000000000 */
[C---:B------:R-:W-:Y:S01]  /*20a0*/  ISETP.NE.AND P1, PT, R3.reuse, 0x1c, PT ;  /* 0x0000001c0300780c */ /* 0x040fe20003f25270 */
[----:B------:R-:W-:Y:S02]  /*20b0*/  USEL UR4, URZ, 0x1, UP0 ;  /* 0x000000013f047887 */ /* 0x000fe40008000000 */
[----:B------:R-:W-:Y:S01]  /*20c0*/  USEL UR8, UR8, URZ, UP0 ;  /* 0x0000003f08087287 */ /* 0x000fe20008000000 */
[----:B------:R-:W-:-:S03]  /*20d0*/  SEL R3, R3, RZ, P1 ;  /* 0x000000ff03037207 */ /* 0x000fc60000800000 */
[----:B------:R-:W-:Y:S01]  /*20e0*/  LOP3.LUT R6, R6, UR4, RZ, 0x3c, !PT ;  /* 0x0000000406067c12 */ /* 0x000fe2000f8e3cff */
[----:B------:R-:W-:Y:S07]  /*20f0*/  @P2 BRA `(.L_x_33) ;  /* 0xfffffffc004c2947 */ /* 0x000fee000383ffff */
.L_x_26:
[----:B------:R-:W1:Y:S01]  /*2100*/  LDC R0, c[0x0][0x28c] ;  /* 0x0000a300ff007b82 */ /* 0x000e620000000800 */
[----:B------:R2:W-:Y:S01]  /*2110*/  SYNCS.ARRIVE.TRANS64.A1T0 RZ, [R64+UR47], RZ ;  /* 0x000000ff40ff79a7 */ /* 0x0005e2000810002f */
[----:B-1----:R-:W-:-:S13]  /*2120*/  ISETP.GE.AND P1, PT, R0, 0x1, PT ;  /* 0x000000010000780c */ /* 0x002fda0003f26270 */
[----:B--2---:R-:W-:Y:S05]  /*2130*/  @!P1 BRA `(.L_x_34) ;  /* 0x0000000000449947 */ /* 0x004fea0003800000 */
[----:B------:R-:W-:Y:S05]  /*2140*/  @!P0 BRA `(.L_x_35) ;  /* 0x0000000000048947 */ /* 0x000fea0003800000 */
[----:B------:R-:W-:Y:S01]  /*2150*/  BPT.TRAP 0x1 ;  /* 0x000000040000795c */ /* 0x000fe20000300000 */
.L_x_35:
[----:B------:R-:W-:-:S13]  /*2160*/  ISETP.NE.AND P0, PT, R57, RZ, PT ;  /* 0x000000ff3900720c */ /* 0x000fda0003f05270 */
[----:B------:R-:W-:-:S05]  /*2170*/  VOTEU.ANY UP0, P0 ;  /* 0x00000000003f7886 */ /* 0x000fca0000000100 */
[----:B------:R-:W-:-:S06]  /*2180*/  @UP0 UIADD3 UR4, UR43, UR39, URZ ;  /* 0x000000272b040290 */ /* 0x000fcc000fffe03f */
[----:B------:R-:W-:Y:S02]  /*2190*/  IMAD.U32 R4, RZ, RZ, UR4 ;  /* 0x00000004ff047e24 */ /* 0x000fe4000f8e00ff */
[----:B------:R-:W-:-:S03]  /*21a0*/  IMAD.U32 R3, RZ, RZ, UR4 ;  /* 0x00000004ff037e24 */ /* 0x000fc6000f8e00ff */
[----:B------:R-:W-:-:S05]  /*21b0*/  @P0 SHF.R.U32.HI R4, RZ, 0x2, R4 ;  /* 0x00000002ff040819 */ /* 0x000fca0000011604 */
[----:B------:R-:W-:-:S04]  /*21c0*/  @P0 IMAD.WIDE.U32 R4, R4, 0x24924925, RZ ;  /* 0x2492492504040825 */ /* 0x000fc800078e00ff */
[----:B------:R-:W-:-:S05]  /*21d0*/  @P0 IMAD R4, R5, -0x1c, R3 ;  /* 0xffffffe405040824 */ /* 0x000fca00078e0203 */
[----:B------:R-:W-:-:S05]  /*21e0*/  @P0 LEA R4, R4, UR41, 0x3 ;  /* 0x0000002904040c11 */ /* 0x000fca000f8e18ff */
[----:B------:R-:W-:-:S05]  /*21f0*/  @P0 VIADD R3, R4, 0xe0 ;  /* 0x000000e004030836 */ /* 0x000fca0000000000 */
[----:B------:R-:W-:-:S04]  /*2200*/  @P0 PRMT R3, R56, 0x654, R3 ;  /* 0x0000065438030816 */ /* 0x000fc80000000003 */
[----:B------:R1:W-:Y:S01]  /*2210*/  @P0 SYNCS.ARRIVE.TRANS64.RED.A1T0 RZ, [R3+URZ], RZ ;  /* 0x000000ff03ff09a7 */ /* 0x0003e2000810043f */
[----:B------:R-:W-:-:S13]  /*2220*/  ISETP.GT.U32.AND P0, PT, R16, 0x1, PT ;  /* 0x000000011000780c */ /* 0x000fda0003f04070 */
[----:B-1----:R-:W-:Y:S05]  /*2230*/  @P0 BRA `(.L_x_34) ;  /* 0x0000000000040947 */ /* 0x002fea0003800000 */
[----:B------:R-:W-:Y:S01]  /*2240*/  BPT.TRAP 0x1 ;  /* 0x000000040000795c */ /* 0x000fe20000300000 */
.L_x_34:
[----:B------:R-:W-:Y:S01]  /*2250*/  SHF.L.U32 R0, R73, 0x1f, RZ ;  /* 0x0000001f49007819 */ /* 0x000fe200000006ff */
[----:B------:R-:W-:Y:S01]  /*2260*/  UIADD3 UR39, UR46, UR39, URZ ;  /* 0x000000272e277290 */ /* 0x000fe2000fffe03f */
[----:B------:R-:W1:Y:S01]  /*2270*/  LDC R7, c[0x0][0x288] ;  /* 0x0000a200ff077b82 */ /* 0x000e620000000800 */
[----:B------:R-:W-:Y:S01]  /*2280*/  UISETP.GE.U32.AND UP1, UPT, UR46, 0x1c, UPT ;  /* 0x0000001c2e00788c */ /* 0x000fe2000bf26070 */
[----:B------:R-:W-:Y:S01]  /*2290*/  IMAD.SHL.U32 R8, R62, 0x2, RZ ;  /* 0x000000023e087824 */ /* 0x000fe200078e00ff */
[----:B------:R-:W-:Y:S02]  /*22a0*/  UISETP.GT.U32.AND UP0, UPT, UR39, 0x1b, UPT ;  /* 0x0000001b2700788c */ /* 0x000fe4000bf04070 */
[----:B------:R-:W-:Y:S02]  /*22b0*/  USHF.R.U32.HI UR4, URZ, 0x2, UR39 ;  /* 0x000000023f047899 */ /* 0x000fe40008011627 */
[----:B------:R-:W-:Y:S01]  /*22c0*/  UISETP.LT.U32.AND UP0, UPT, UR46, 0x1c, UP0 ;  /* 0x0000001c2e00788c */ /* 0x000fe20008701070 */
[----:B------:R-:W2:Y:S01]  /*22d0*/  SYNCS.PHASECHK.TRANS64.TRYWAIT P0, [R63+UR42+0x10], R0 ;  /* 0x000010003f0075a7 */ /* 0x000ea2000800016a */
[----:B------:R-:W-:Y:S01]  /*22e0*/  UIMAD.WIDE.U32 UR4, UR4, 0x24924925, URZ ;  /* 0x24924925040478a5 */ /* 0x000fe2000f8e003f */
[----:B------:R-:W-:Y:S01]  /*22f0*/  SHF.R.S32.HI R9, RZ, 0x1f, R8 ;  /* 0x0000001fff097819 */ /* 0x000fe20000011408 */
[----:B------:R-:W-:-:S02]  /*2300*/  USEL UR6, URZ, 0x1, !UP0 ;  /* 0x000000013f067887 */ /* 0x000fc4000c000000 */
[----:B------:R-:W-:Y:S02]  /*2310*/  UIMAD UR39, UR5, -0x1c, UR39 ;  /* 0xffffffe4052778a4 */ /* 0x000fe4000f8e0227 */
[----:B------:R-:W-:-:S04]  /*2320*/  ULOP3.LUT UR38, UR38, UR6, URZ, 0x3c, !UPT ;  /* 0x0000000626267292 */ /* 0x000fc8000f8e3c3f */
[----:B------:R-:W-:Y:S01]  /*2330*/  @UP1 ULOP3.LUT UR38, UR38, 0x1, UR5, 0x78, !UPT ;  /* 0x0000000126261892 */ /* 0x000fe2000f8e7805 */
[----:B-12---:R-:W-:Y:S11]  /*2340*/  @!P0 BRA `(.L_x_36) ;  /* 0x0000004800a08947 */ /* 0x006ff60003800000 */
.L_x_150:
[----:B-1----:R-:W-:Y:S01]  /*2350*/  IMAD.SHL.U32 R0, R19, 0x40, RZ ;  /* 0x0000004013007824 */ /* 0x002fe200078e00ff */
[----:B------:R-:W-:Y:S01]  /*2360*/  ULDC UR6, c[0x0][0x284] ;  /* 0x0000a10000067ab9 */ /* 0x000fe20000000800 */
[----:B------:R-:W-:Y:S01]  /*2370*/  IMAD.SHL.U32 R14, R22, 0x40, RZ ;  /* 0x00000040160e7824 */ /* 0x000fe200078e00ff */
[----:B------:R-:W-:Y:S01]  /*2380*/  SHF.R.S32.HI R11, RZ, 0x1f, R2 ;  /* 0x0000001fff0b7819 */ /* 0x000fe20000011402 */
[----:B------:R-:W-:Y:S01]  /*2390*/  ULDC.64 UR4, c[0x0][0x5d0] ;  /* 0x0001740000047ab9 */ /* 0x000fe20000000a00 */
[----:B------:R-:W-:Y:S01]  /*23a0*/  ISETP.GE.AND P0, PT, R0, UR6, PT ;  /* 0x0000000600007c0c */ /* 0x000fe2000bf06270 */
[----:B------:R-:W-:Y:S01]  /*23b0*/  IMAD.WIDE.U32 R4, R2, UR4, R8 ;  /* 0x0000000402047c25 */ /* 0x000fe2000f8e0008 */
[----:B------:R-:W-:Y:S02]  /*23c0*/  SHF.R.S32.HI R15, RZ, 0x1f, R14 ;  /* 0x0000001fff0f7819 */ /* 0x000fe4000001140e */
[C---:B------:R-:W-:Y:S01]  /*23d0*/  ISETP.GE.OR P0, PT, R14.reuse, R7, P0 ;  /* 0x000000070e00720c */ /* 0x040fe20000706670 */
[----:B------:R-:W-:Y:S01]  /*23e0*/  IMAD R3, R11, UR4, RZ ;  /* 0x000000040b037c24 */ /* 0x000fe2000f8e02ff */
[----:B------:R-:W-:-:S03]  /*23f0*/  IADD3 R4, P1, R14, R4, RZ ;  /* 0x000000040e047210 */ /* 0x000fc60007f3e0ff */
[----:B------:R-:W-:-:S05]  /*2400*/  IMAD R3, R2, UR5, R3 ;  /* 0x0000000502037c24 */ /* 0x000fca000f8e0203 */
[----:B------:R-:W-:-:S03]  /*2410*/  IADD3.X R5, R15, R5, R3, P1, !PT ;  /* 0x000000050f057210 */ /* 0x000fc60000ffe403 */
[----:B------:R-:W-:Y:S05]  /*2420*/  @P0 BRA `(.L_x_37) ;  /* 0x0000002000b00947 */ /* 0x000fea0003800000 */
[----:B------:R-:W1:Y:S01]  /*2430*/  LDC.64 R76, c[0x0][0x5c8] ;  /* 0x00017200ff4c7b82 */ /* 0x000e620000000a00 */
[----:B-----5:R-:W-:Y:S01]  /*2440*/  FSETP.NEU.AND P0, PT, R59, RZ, PT ;  /* 0x000000ff3b00720b */ /* 0x020fe20003f0d000 */
[----:B------:R-:W-:Y:S01]  /*2450*/  IMAD R3, R62, -0x2, R7 ;  /* 0xfffffffe3e037824 */ /* 0x000fe200078e0207 */
[----:B------:R-:W-:Y:S01]  /*2460*/  BSSY B0, `(.L_x_37) ;  /* 0x0000228000007945 */ /* 0x000fe20003800000 */
[----:B------:R-:W-:-:S04]  /*2470*/  IMAD.WIDE R68, R19, 0x40, R60 ;  /* 0x0000004013447825 */ /* 0x000fc800078e023c */
[----:B------:R-:W-:Y:S02]  /*2480*/  IMAD.IADD R3, R3, 0x1, -R14 ;  /* 0x0000000103037824 */ /* 0x000fe400078e0a0e */
[----:B------:R-:W-:-:S03]  /*2490*/  IMAD.IADD R0, R67, 0x1, -R0 ;  /* 0x0000000143007824 */ /* 0x000fc600078e0a00 */
[----:B------:R-:W-:-:S04]  /*24a0*/  ISETP.GT.AND P2, PT, R3, RZ, PT ;  /* 0x000000ff0300720c */ /* 0x000fc80003f44270 */
[----:B------:R-:W-:Y:S01]  /*24b0*/  ISETP.GT.AND P1, PT, R0, RZ, P2 ;  /* 0x000000ff0000720c */ /* 0x000fe20001724270 */
[-C--:B-1----:R-:W-:Y:S02]  /*24c0*/  IMAD R6, R69, R76.reuse, RZ ;  /* 0x0000004c45067224 */ /* 0x082fe400078e02ff */
[----:B------:R-:W-:-:S04]  /*24d0*/  IMAD.WIDE.U32 R70, R68, R76, R4 ;  /* 0x0000004c44467225 */ /* 0x000fc800078e0004 */
[----:B------:R-:W-:-:S04]  /*24e0*/  IMAD R5, R68, R77, R6 ;  /* 0x0000004d44057224 */ /* 0x000fc800078e0206 */
[----:B------:R-:W-:Y:S01]  /*24f0*/  IMAD.IADD R7, R71, 0x1, R5 ;  /* 0x0000000147077824 */ /* 0x000fe200078e0205 */
[----:B------:R-:W-:Y:S06]  /*2500*/  @!P0 BRA `(.L_x_38) ;  /* 0x0000001400e48947 */ /* 0x000fec0003800000 */
[----:B------:R-:W1:Y:S01]  /*2510*/  LDC.64 R74, c[0x0][0x5b8] ;  /* 0x00016e00ff4a7b82 */ /* 0x000e620000000a00 */
[----:B------:R-:W-:-:S07]  /*2520*/  ULDC.64 UR4, c[0x0][0x5c0] ;  /* 0x0001700000047ab9 */ /* 0x000fce0000000a00 */
[----:B------:R-:W2:Y:S08]  /*2530*/  LDC.64 R78, c[0x0][0x5b0] ;  /* 0x00016c00ff4e7b82 */ /* 0x000eb00000000a00 */
[----:B------:R-:W0:Y:S01]  /*2540*/  LDC.64 R80, c[0x0][0x5a8] ;  /* 0x00016a00ff507b82 */ /* 0x000e220000000a00 */
[-C--:B-1----:R-:W-:Y:S02]  /*2550*/  IMAD R6, R11, R74.reuse, RZ ;  /* 0x0000004a0b067224 */ /* 0x082fe400078e02ff */
[----:B------:R-:W-:-:S04]  /*2560*/  IMAD.WIDE.U32 R4, R2, R74, R8 ;  /* 0x0000004a02047225 */ /* 0x000fc800078e0008 */
[----:B------:R-:W-:Y:S01]  /*2570*/  IMAD R71, R2, R75, R6 ;  /* 0x0000004b02477224 */ /* 0x000fe200078e0206 */
[----:B------:R-:W-:Y:S01]  /*2580*/  IADD3 R10, P0, R14, R4, RZ ;  /* 0x000000040e0a7210 */ /* 0x000fe20007f1e0ff */
[----:B--2---:R-:W-:-:S03]  /*2590*/  IMAD R4, R69, R78, RZ ;  /* 0x0000004e45047224 */ /* 0x004fc600078e02ff */
[----:B------:R-:W-:Y:S01]  /*25a0*/  IADD3.X R11, R15, R5, R71, P0, !PT ;  /* 0x000000050f0b7210 */ /* 0x000fe200007fe447 */
[C---:B------:R-:W-:Y:S02]  /*25b0*/  IMAD R75, R68.reuse, R79, R4 ;  /* 0x0000004f444b7224 */ /* 0x040fe400078e0204 */
[----:B------:R-:W-:-:S04]  /*25c0*/  IMAD.WIDE.U32 R4, R68, R78, R10 ;  /* 0x0000004e44047225 */ /* 0x000fc800078e000a */
[----:B------:R-:W-:Y:S01]  /*25d0*/  IMAD.IADD R5, R5, 0x1, R75 ;  /* 0x0000000105057824 */ /* 0x000fe200078e024b */
[----:B0-----:R-:W-:-:S04]  /*25e0*/  LEA R12, P0, R4, R80, 0x1 ;  /* 0x00000050040c7211 */ /* 0x001fc800078008ff */
[----:B------:R-:W-:-:S05]  /*25f0*/  LEA.HI.X R13, R4, R81, R5, 0x1, P0 ;  /* 0x00000051040d7211 */ /* 0x000fca00000f0c05 */
[----:B------:R-:W2:Y:S01]  /*2600*/  @P1 LDG.E.LTC128B.U16 R19, desc[UR36][R12.64] ;  /* 0x000000240c131981 */ /* 0x000ea2000c1e1520 */
[----:B------:R-:W-:Y:S01]  /*2610*/  IMAD.WIDE.U32 R4, R68, R78, R14 ;  /* 0x0000004e44047225 */ /* 0x000fe200078e000e */
[----:B------:R-:W-:Y:S02]  /*2620*/  BSSY B1, `(.L_x_39) ;  /* 0x0000015000017945 */ /* 0x000fe40003800000 */
[----:B------:R-:W-:-:S04]  /*2630*/  IADD3 R20, P0, R8, R4, RZ ;  /* 0x0000000408147210 */ /* 0x000fc80007f1e0ff */
[----:B------:R-:W-:Y:S02]  /*2640*/  IADD3.X R21, R9, R75, R5, P0, !PT ;  /* 0x0000004b09157210 */ /* 0x000fe400007fe405 */
[----:B------:R-:W-:Y:S01]  /*2650*/  LEA R6, P0, R70, UR4, 0x1 ;  /* 0x0000000446067c11 */ /* 0x000fe2000f8008ff */
[----:B------:R-:W-:-:S03]  /*2660*/  IMAD.WIDE.U32 R20, R2, R74, R20 ;  /* 0x0000004a02147225 */ /* 0x000fc600078e0014 */
[----:B------:R-:W-:Y:S02]  /*2670*/  LEA.HI.X R7, R70, UR5, R7, 0x1, P0 ;  /* 0x0000000546077c11 */ /* 0x000fe400080f0c07 */
[----:B------:R-:W-:-:S04]  /*2680*/  ISETP.GT.AND P0, PT, R3, 0x1, PT ;  /* 0x000000010300780c */ /* 0x000fc80003f04270 */
[----:B------:R-:W-:Y:S01]  /*2690*/  ISETP.GT.AND P3, PT, R0, RZ, P0 ;  /* 0x000000ff0000720c */ /* 0x000fe20000764270 */
[----:B--2---:R-:W-:-:S04]  /*26a0*/  IMAD.U32 R4, R19, 0x10000, RZ ;  /* 0x0001000013047824 */ /* 0x004fc800078e00ff */
[----:B------:R-:W-:Y:S01]  /*26b0*/  FMUL R5, R4, R59 ;  /* 0x0000003b04057220 */ /* 0x000fe20000400000 */
[----:B------:R-:W-:-:S03]  /*26c0*/  LEA R4, P4, R20, R80, 0x1 ;  /* 0x0000005014047211 */ /* 0x000fc600078808ff */
[----:B------:R-:W-:-:S05]  /*26d0*/  FFMA R5, R24, R58, R5 ;  /* 0x0000003a18057223 */ /* 0x000fca0000000005 */
[----:B------:R-:W-:Y:S01]  /*26e0*/  F2FP.BF16.F32.PACK_AB R12, RZ, R5 ;  /* 0x00000005ff0c723e */ /* 0x000fe200000010ff */
[----:B------:R-:W-:-:S03]  /*26f0*/  IMAD.IADD R5, R71, 0x1, R21 ;  /* 0x0000000147057824 */ /* 0x000fc600078e0215 */
[----:B------:R-:W-:Y:S01]  /*2700*/  PRMT R13, R12, 0x7610, R13 ;  /* 0x000076100c0d7816 */ /* 0x000fe2000000000d */
[----:B------:R-:W-:Y:S01]  /*2710*/  IMAD.SHL.U32 R12, R78, 0x8, RZ ;  /* 0x000000084e0c7824 */ /* 0x000fe200078e00ff */
[----:B------:R-:W-:-:S03]  /*2720*/  LEA.HI.X R5, R20, R81, R5, 0x1, P4 ;  /* 0x0000005114057211 */ /* 0x000fc600020f0c05 */
[----:B------:R0:W-:Y:S02]  /*2730*/  @P1 STG.E.U16 desc[UR36][R6.64], R13 ;  /* 0x0000000d06001986 */ /* 0x0001e4000c101524 */
[----:B0-----:R-:W-:Y:S01]  /*2740*/  SHF.L.U64.HI R13, R78, 0x3, R79 ;  /* 0x000000034e0d7819 */ /* 0x001fe2000001024f */
[----:B------:R-:W-:Y:S06]  /*2750*/  @!P3 BRA `(.L_x_40) ;  /* 0x000000000004b947 */ /* 0x000fec0003800000 */
[----:B------:R0:W5:Y:S02]  /*2760*/  LDG.E.LTC128B.U16 R19, desc[UR36][R4.64+0x2] ;  /* 0x0000022404137981 */ /* 0x000164000c1e1520 */
.L_x_40:
[----:B------:R-:W-:Y:S05]  /*2770*/  BSYNC B1 ;  /* 0x0000000000017941 */ /* 0x000fea0003800000 */
.L_x_39:
[----:B------:R-:W-:Y:S01]  /*2780*/  IMAD.WIDE.U32 R68, R68, R78, R12 ;  /* 0x0000004e44447225 */ /* 0x000fe200078e000c */
[----:B------:R-:W-:-:S03]  /*2790*/  ISETP.GT.AND P2, PT, R0, 0x8, P2 ;  /* 0x000000080000780c */ /* 0x000fc60001744270 */
[----:B-----5:R-:W-:Y:S01]  /*27a0*/  IMAD.U32 R20, R19, 0x10000, RZ ;  /* 0x0001000013147824 */ /* 0x020fe200078e00ff */
[----:B------:R-:W-:Y:S01]  /*27b0*/  IADD3 R10, P1, R10, R68, RZ ;  /* 0x000000440a0a7210 */ /* 0x000fe20007f3e0ff */
[----:B------:R-:W-:Y:S02]  /*27c0*/  IMAD.IADD R75, R75, 0x1, R69 ;  /* 0x000000014b4b7824 */ /* 0x000fe400078e0245 */
[----:B------:R-:W-:Y:S02]  /*27d0*/  FMUL R20, R20, R59 ;  /* 0x0000003b14147220 */ /* 0x000fe40000400000 */
[----:B------:R-:W-:Y:S01]  /*27e0*/  IMAD.X R11, R75, 0x1, R11, P1 ;  /* 0x000000014b0b7824 */ /* 0x000fe200008e060b */
[----:B------:R-:W-:Y:S01]  /*27f0*/  LEA R12, P1, R10, R80, 0x1 ;  /* 0x000000500a0c7211 */ /* 0x000fe200078208ff */
[----:B------:R-:W-:-:S03]  /*2800*/  FFMA R20, R25, R58, R20 ;  /* 0x0000003a19147223 */ /* 0x000fc60000000014 */
[----:B------:R-:W-:Y:S02]  /*2810*/  LEA.HI.X R13, R10, R81, R11, 0x1, P1 ;  /* 0x000000510a0d7211 */ /* 0x000fe400008f0c0b */
[----:B------:R-:W-:-:S05]  /*2820*/  F2FP.BF16.F32.PACK_AB R20, RZ, R20 ;  /* 0x00000014ff14723e */ /* 0x000fca00000010ff */
[----:B------:R1:W-:Y:S04]  /*2830*/  @P3 STG.E.U16 desc[UR36][R6.64+0x2], R20 ;  /* 0x0000021406003986 */ /* 0x0003e8000c101524 */
[----:B------:R-:W2:Y:S01]  /*2840*/  @P2 LDG.E.LTC128B.U16 R19, desc[UR36][R12.64] ;  /* 0x000000240c132981 */ /* 0x000ea2000c1e1520 */
[----:B------:R-:W-:Y:S01]  /*2850*/  IADD3 R14, P1, P3, R8, R68, R14 ;  /* 0x00000044080e7210 */ /* 0x000fe20007b3e00e */
[----:B------:R-:W-:Y:S01]  /*2860*/  BSSY B1, `(.L_x_41) ;  /* 0x0000011000017945 */ /* 0x000fe20003800000 */
[C---:B------:R-:W-:Y:S02]  /*2870*/  SHF.L.U64.HI R11, R76.reuse, 0x4, R77 ;  /* 0x000000044c0b7819 */ /* 0x040fe4000001024d */
[----:B------:R-:W-:Y:S02]  /*2880*/  IADD3.X R15, R9, R75, R15, P1, P3 ;  /* 0x0000004b090f7210 */ /* 0x000fe40000fe640f */
[----:B------:R-:W-:-:S02]  /*2890*/  LEA R10, P1, R76, R6, 0x4 ;  /* 0x000000064c0a7211 */ /* 0x000fc400078220ff */
[----:B------:R-:W-:Y:S01]  /*28a0*/  ISETP.GT.AND P0, PT, R0, 0x8, P0 ;  /* 0x000000080000780c */ /* 0x000fe20000704270 */
[----:B------:R-:W-:-:S04]  /*28b0*/  IMAD.WIDE.U32 R14, R2, R74, R14 ;  /* 0x0000004a020e7225 */ /* 0x000fc800078e000e */
[----:B------:R-:W-:Y:S02]  /*28c0*/  IMAD.X R11, R11, 0x1, R7, P1 ;  /* 0x000000010b0b7824 */ /* 0x000fe400008e0607 */
[----:B------:R-:W-:Y:S02]  /*28d0*/  IMAD.IADD R2, R71, 0x1, R15 ;  /* 0x0000000147027824 */ /* 0x000fe400078e020f */
[----:B--2---:R-:W-:-:S04]  /*28e0*/  IMAD.U32 R8, R19, 0x10000, RZ ;  /* 0x0001000013087824 */ /* 0x004fc800078e00ff */
[----:B------:R-:W-:Y:S01]  /*28f0*/  FMUL R9, R8, R59 ;  /* 0x0000003b08097220 */ /* 0x000fe20000400000 */
[----:B------:R-:W-:-:S03]  /*2900*/  LEA R8, P3, R14, R80, 0x1 ;  /* 0x000000500e087211 */ /* 0x000fc600078608ff */
[----:B------:R-:W-:-:S05]  /*2910*/  FFMA R9, R26, R58, R9 ;  /* 0x0000003a1a097223 */ /* 0x000fca0000000009 */
[----:B------:R-:W-:Y:S02]  /*2920*/  F2FP.BF16.F32.PACK_AB R12, RZ, R9 ;  /* 0x00000009ff0c723e */ /* 0x000fe400000010ff */
[----:B------:R-:W-:-:S03]  /*2930*/  LEA.HI.X R9, R14, R81, R2, 0x1, P3 ;  /* 0x000000510e097211 */ /* 0x000fc600018f0c02 */
[----:B------:R1:W-:Y:S01]  /*2940*/  @P2 STG.E.U16 desc[UR36][R10.64], R12 ;  /* 0x0000000c0a002986 */ /* 0x0003e2000c101524 */
[----:B------:R-:W-:Y:S05]  /*2950*/  @!P0 BRA `(.L_x_42) ;  /* 0x0000000000048947 */ /* 0x000fea0003800000 */
[----:B------:R2:W5:Y:S02]  /*2960*/  LDG.E.LTC128B.U16 R19, desc[UR36][R8.64+0x2] ;  /* 0x0000022408137981 */ /* 0x000564000c1e1520 */
.L_x_42:
[----:B------:R-:W-:Y:S05]  /*2970*/  BSYNC B1 ;  /* 0x0000000000017941 */ /* 0x000fea0003800000 */
.L_x_41:
[----:B-----5:R-:W-:Y:S01]  /*2980*/  IMAD.U32 R2, R19, 0x10000, RZ ;  /* 0x0001000013027824 */ /* 0x020fe200078e00ff */
[----:B------:R-:W-:Y:S01]  /*2990*/  ISETP.GT.AND P1, PT, R3, 0x8, PT ;  /* 0x000000080300780c */ /* 0x000fe20003f24270 */
[----:B------:R-:W-:Y:S02]  /*29a0*/  BSSY B1, `(.L_x_43) ;  /* 0x0000008000017945 */ /* 0x000fe40003800000 */
[----:B------:R-:W-:Y:S01]  /*29b0*/  FMUL R2, R2, R59 ;  /* 0x0000003b02027220 */ /* 0x000fe20000400000 */
[----:B------:R-:W-:-:S03]  /*29c0*/  ISETP.GT.AND P2, PT, R0, RZ, P1 ;  /* 0x000000ff0000720c */ /* 0x000fc60000f44270 */
[----:B------:R-:W-:-:S05]  /*29d0*/  FFMA R2, R27, R58, R2 ;  /* 0x0000003a1b027223 */ /* 0x000fca0000000002 */
[----:B------:R-:W-:-:S05]  /*29e0*/  F2FP.BF16.F32.PACK_AB R2, RZ, R2 ;  /* 0x00000002ff02723e */ /* 0x000fca00000010ff */
[----:B------:R3:W-:Y:S01]  /*29f0*/  @P0 STG.E.U16 desc[UR36][R10.64+0x2], R2 ;  /* 0x000002020a000986 */ /* 0x0007e2000c101524 */
[----:B------:R-:W-:Y:S05]  /*2a00*/  @!P2 BRA `(.L_x_44) ;  /* 0x000000000004a947 */ /* 0x000fea0003800000 */
[----:B------:R4:W5:Y:S02]  /*2a10*/  LDG.E.LTC128B.U16 R19, desc[UR36][R4.64+0x10] ;  /* 0x0000102404137981 */ /* 0x000964000c1e1520 */
.L_x_44:
[----:B------:R-:W-:Y:S05]  /*2a20*/  BSYNC B1 ;  /* 0x0000000000017941 */ /* 0x000fea0003800000 */
.L_x_43:
[----:B---3-5:R-:W-:Y:S01]  /*2a30*/  IMAD.U32 R2, R19, 0x10000, RZ ;  /* 0x0001000013027824 */ /* 0x028fe200078e00ff */
        /* <DEDUP_REMOVED lines=9> */
.L_x_46:
[----:B------:R-:W-:Y:S05]  /*2ad0*/  BSYNC B1 ;  /* 0x0000000000017941 */ /* 0x000fea0003800000 */
.L_x_45:
[----:B-----5:R-:W-:Y:S01]  /*2ae0*/  IMAD.U32 R2, R19, 0x10000, RZ ;  /* 0x0001000013027824 */ /* 0x020fe200078e00ff */
[----:B------:R-:W-:Y:S01]  /*2af0*/  ISETP.GT.AND P1, PT, R0, 0x8, P1 ;  /* 0x000000080000780c */ /* 0x000fe20000f24270 */
[----:B------:R-:W-:Y:S02]  /*2b00*/  BSSY B1, `(.L_x_47) ;  /* 0x0000007000017945 */ /* 0x000fe40003800000 */
[----:B------:R-:W-:-:S04]  /*2b10*/  FMUL R2, R2, R59 ;  /* 0x0000003b02027220 */ /* 0x000fc80000400000 */
[----:B------:R-:W-:-:S05]  /*2b20*/  FFMA R2, R29, R58, R2 ;  /* 0x0000003a1d027223 */ /* 0x000fca0000000002 */
[----:B------:R-:W-:-:S05]  /*2b30*/  F2FP.BF16.F32.PACK_AB R2, RZ, R2 ;  /* 0x00000002ff02723e */ /* 0x000fca00000010ff */
[----:B------:R0:W-:Y:S01]  /*2b40*/  @P3 STG.E.U16 desc[UR36][R6.64+0x12], R2 ;  /* 0x0000120206003986 */ /* 0x0001e2000c101524 */
[----:B------:R-:W-:Y:S05]  /*2b50*/  @!P1 BRA `(.L_x_48) ;  /* 0x0000000000049947 */ /* 0x000fea0003800000 */
[----:B------:R0:W5:Y:S02]  /*2b60*/  LDG.E.LTC128B.U16 R19, desc[UR36][R8.64+0x10] ;  /* 0x0000102408137981 */ /* 0x000164000c1e1520 */
.L_x_48:
[----:B------:R-:W-:Y:S05]  /*2b70*/  BSYNC B1 ;  /* 0x0000000000017941 */ /* 0x000fea0003800000 */
.L_x_47:
[----:B0----5:R-:W-:Y:S01]  /*2b80*/  IMAD.U32 R2, R19, 0x10000, RZ ;  /* 0x0001000013027824 */ /* 0x021fe200078e00ff */
[----:B------:R-:W-:Y:S01]  /*2b90*/  ISETP.GT.AND P0, PT, R0, 0x8, P0 ;  /* 0x000000080000780c */ /* 0x000fe20000704270 */
[----:B------:R-:W-:Y:S02]  /*2ba0*/  BSSY B1, `(.L_x_49) ;  /* 0x0000007000017945 */ /* 0x000fe40003800000 */
[----:B---3--:R-:W-:-:S04]  /*2bb0*/  FMUL R13, R2, R59 ;  /* 0x0000003b020d7220 */ /* 0x008fc80000400000 */
[----:B------:R-:W-:-:S05]  /*2bc0*/  FFMA R13, R30, R58, R13 ;  /* 0x0000003a1e0d7223 */ /* 0x000fca000000000d */
[----:B------:R-:W-:-:S05]  /*2bd0*/  F2FP.BF16.F32.PACK_AB R13, RZ, R13 ;  /* 0x0000000dff0d723e */ /* 0x000fca00000010ff */
[----:B------:R0:W-:Y:S01]  /*2be0*/  @P1 STG.E.U16 desc[UR36][R10.64+0x10], R13 ;  /* 0x0000100d0a001986 */ /* 0x0001e2000c101524 */
[----:B------:R-:W-:Y:S05]  /*2bf0*/  @!P0 BRA `(.L_x_50) ;  /* 0x0000000000048947 */ /* 0x000fea0003800000 */
[----:B------:R3:W5:Y:S02]  /*2c00*/  LDG.E.LTC128B.U16 R19, desc[UR36][R8.64+0x12] ;  /* 0x0000122408137981 */ /* 0x000764000c1e1520 */
.L_x_50:
[----:B------:R-:W-:Y:S05]  /*2c10*/  BSYNC B1 ;  /* 0x0000000000017941 */ /* 0x000fea0003800000 */
.L_x_49:
        /* <DEDUP_REMOVED lines=10> */
.L_x_52:
[----:B------:R-:W-:Y:S05]  /*2cc0*/  BSYNC B1 ;  /* 0x0000000000017941 */ /* 0x000fea0003800000 */
.L_x_51:
[----:B0----5:R-:W-:Y:S01]  /*2cd0*/  IMAD.U32 R2, R19, 0x10000, RZ ;  /* 0x0001000013027824 */ /* 0x021fe200078e00ff */
        /* <DEDUP_REMOVED lines=9> */
.L_x_54:
[----:B------:R-:W-:Y:S05]  /*2d70*/  BSYNC B1 ;  /* 0x0000000000017941 */ /* 0x000fea0003800000 */
.L_x_53:
        /* <DEDUP_REMOVED lines=9> */
.L_x_56:
[----:B------:R-:W-:Y:S05]  /*2e10*/  BSYNC B1 ;  /* 0x0000000000017941 */ /* 0x000fea0003800000 */
.L_x_55:
[----:B0----5:R-:W-:Y:S01]  /*2e20*/  IMAD.U32 R2, R19, 0x10000, RZ ;  /* 0x0001000013027824 */ /* 0x021fe200078e00ff */
        /* <DEDUP_REMOVED lines=8> */
.L_x_58:
[----:B------:R-:W-:Y:S05]  /*2eb0*/  BSYNC B1 ;  /* 0x0000000000017941 */ /* 0x000fea0003800000 */
.L_x_57:
        /* <DEDUP_REMOVED lines=10> */
.L_x_60:
[----:B------:R-:W-:Y:S05]  /*2f60*/  BSYNC B1 ;  /* 0x0000000000017941 */ /* 0x000fea0003800000 */
.L_x_59:
        /* <DEDUP_REMOVED lines=10> */
.L_x_62:
[----:B------:R-:W-:Y:S05]  /*3010*/  BSYNC B1 ;  /* 0x0000000000017941 */ /* 0x000fea0003800000 */
.L_x_61:
        /* <DEDUP_REMOVED lines=9> */
.L_x_64:
[----:B------:R-:W-:Y:S05]  /*30b0*/  BSYNC B1 ;  /* 0x0000000000017941 */ /* 0x000fea0003800000 */
.L_x_63:
        /* <DEDUP_REMOVED lines=9> */
.L_x_66:
[----:B------:R-:W-:Y:S05]  /*3150*/  BSYNC B1 ;  /* 0x0000000000017941 */ /* 0x000fea0003800000 */
.L_x_65:
        /* <DEDUP_REMOVED lines=10> */
.L_x_68:
[----:B------:R-:W-:Y:S05]  /*3200*/  BSYNC B1 ;  /* 0x0000000000017941 */ /* 0x000fea0003800000 */
.L_x_67:
        /* <DEDUP_REMOVED lines=10> */
.L_x_70:
[----:B------:R-:W-:Y:S05]  /*32b0*/  BSYNC B1 ;  /* 0x0000000000017941 */ /* 0x000fea0003800000 */
.L_x_69:
        /* <DEDUP_REMOVED lines=9> */
.L_x_72:
[----:B------:R-:W-:Y:S05]  /*3350*/  BSYNC B1 ;  /* 0x0000000000017941 */ /* 0x000fea0003800000 */
.L_x_71:
        /* <DEDUP_REMOVED lines=9> */
.L_x_74:
[----:B------:R-:W-:Y:S05]  /*33f0*/  BSYNC B1 ;  /* 0x0000000000017941 */ /* 0x000fea0003800000 */
.L_x_73:
        /* <DEDUP_REMOVED lines=10> */
.L_x_76:
[----:B------:R-:W-:Y:S05]  /*34a0*/  BSYNC B1 ;  /* 0x0000000000017941 */ /* 0x000fea0003800000 */
.L_x_75:
        /* <DEDUP_REMOVED lines=10> */
.L_x_78:
[----:B------:R-:W-:Y:S05]  /*3550*/  BSYNC B1 ;  /* 0x0000000000017941 */ /* 0x000fea0003800000 */
.L_x_77:
        /* <DEDUP_REMOVED lines=9> */
.L_x_80:
[----:B------:R-:W-:Y:S05]  /*35f0*/  BSYNC B1 ;  /* 0x0000000000017941 */ /* 0x000fea0003800000 */
.L_x_79:
        /* <DEDUP_REMOVED lines=9> */
.L_x_82:
[----:B------:R-:W-:Y:S05]  /*3690*/  BSYNC B1 ;  /* 0x0000000000017941 */ /* 0x000fea0003800000 */
.L_x_81:
        /* <DEDUP_REMOVED lines=10> */
.L_x_84:
[----:B------:R-:W-:Y:S05]  /*3740*/  BSYNC B1 ;  /* 0x0000000000017941 */ /* 0x000fea0003800000 */
.L_x_83:
        /* <DEDUP_REMOVED lines=10> */
.L_x_86:
[----:B------:R-:W-:Y:S05]  /*37f0*/  BSYNC B1 ;  /* 0x0000000000017941 */ /* 0x000fea0003800000 */
.L_x_85:
        /* <DEDUP_REMOVED lines=9> */
.L_x_88:
[----:B------:R-:W-:Y:S05]  /*3890*/  BSYNC B1 ;  /* 0x0000000000017941 */ /* 0x000fea0003800000 */
.L_x_87:
        /* <DEDUP_REMOVED lines=9> */
.L_x_90:
[----:B------:R-:W-:Y:S05]  /*3930*/  BSYNC B1 ;  /* 0x0000000000017941 */ /* 0x000fea0003800000 */
.L_x_89:
        /* <DEDUP_REMOVED lines=10> */
.L_x_92:
[----:B------:R-:W-:Y:S05]  /*39e0*/  BSYNC B1 ;  /* 0x0000000000017941 */ /* 0x000fea0003800000 */
.L_x_91:
[----:B0----5:R-:W-:Y:S01]  /*39f0*/  IMAD.U32 R2, R19, 0x10000, RZ ;  /* 0x0001000013027824 */ /* 0x021fe200078e00ff */
[----:B------:R-:W-:Y:S01]  /*3a00*/  ISETP.GT.AND P0, PT, R3, 0x39, PT ;  /* 0x000000390300780c */ /* 0x000fe20003f04270 */
[----:B------:R-:W-:Y:S01]  /*3a10*/  @P2 IMAD.MOV.U32 R3, RZ, RZ, R7 ;  /* 0x000000ffff032224 */ /* 0x000fe200078e0007 */
[----:B------:R-:W-:Y:S01]  /*3a20*/  BSSY B1, `(.L_x_93) ;  /* 0x0000009000017945 */ /* 0x000fe20003800000 */
[----:B------:R-:W-:Y:S01]  /*3a30*/  FMUL R13, R2, R59 ;  /* 0x0000003b020d7220 */ /* 0x000fe20000400000 */
[----:B------:R-:W-:Y:S01]  /*3a40*/  @P2 IMAD.MOV.U32 R2, RZ, RZ, R6 ;  /* 0x000000ffff022224 */ /* 0x000fe200078e0006 */
[----:B------:R-:W-:Y:S02]  /*3a50*/  ISETP.GT.AND P3, PT, R0, RZ, P0 ;  /* 0x000000ff0000720c */ /* 0x000fe40000764270 */
[----:B------:R-:W-:-:S05]  /*3a60*/  FFMA R13, R52, R58, R13 ;  /* 0x0000003a340d7223 */ /* 0x000fca000000000d */
[----:B------:R-:W-:-:S05]  /*3a70*/  F2FP.BF16.F32.PACK_AB R13, RZ, R13 ;  /* 0x0000000dff0d723e */ /* 0x000fca00000010ff */
[----:B------:R0:W-:Y:S01]  /*3a80*/  @P2 STG.E.U16 desc[UR36][R2.64+0x70], R13 ;  /* 0x0000700d02002986 */ /* 0x0001e2000c101524 */
[----:B------:R-:W-:Y:S05]  /*3a90*/  @!P3 BRA `(.L_x_94) ;  /* 0x000000000004b947 */ /* 0x000fea0003800000 */
[----:B------:R0:W5:Y:S02]  /*3aa0*/  LDG.E.LTC128B.U16 R19, desc[UR36][R4.64+0x72] ;  /* 0x0000722404137981 */ /* 0x000164000c1e1520 */
.L_x_94:
[----:B------:R-:W-:Y:S05]  /*3ab0*/  BSYNC B1 ;  /* 0x0000000000017941 */ /* 0x000fea0003800000 */
.L_x_93:
        /* <DEDUP_REMOVED lines=9> */
.L_x_96:
[----:B------:R-:W-:Y:S05]  /*3b50*/  BSYNC B1 ;  /* 0x0000000000017941 */ /* 0x000fea0003800000 */
.L_x_95:
[----:B0----5:R-:W-:Y:S01]  /*3b60*/  IMAD.U32 R2, R19, 0x10000, RZ ;  /* 0x0001000013027824 */ /* 0x021fe200078e00ff */
[----:B------:R-:W-:Y:S01]  /*3b70*/  ISETP.GT.AND P0, PT, R0, 0x8, P0 ;  /* 0x000000080000780c */ /* 0x000fe20000704270 */
[----:B------:R-:W-:Y:S02]  /*3b80*/  BSSY B1, `(.L_x_97) ;  /* 0x000000a000017945 */ /* 0x000fe40003800000 */
[----:B------:R-:W-:Y:S01]  /*3b90*/  FMUL R3, R2, R59 ;  /* 0x0000003b02037220 */ /* 0x000fe20000400000 */
[----:B------:R-:W-:-:S03]  /*3ba0*/  @P1 IMAD.MOV.U32 R2, RZ, RZ, R10 ;  /* 0x000000ffff021224 */ /* 0x000fc600078e000a */
[----:B------:R-:W-:-:S05]  /*3bb0*/  FFMA R3, R54, R58, R3 ;  /* 0x0000003a36037223 */ /* 0x000fca0000000003 */
[----:B------:R-:W-:-:S04]  /*3bc0*/  F2FP.BF16.F32.PACK_AB R3, RZ, R3 ;  /* 0x00000003ff03723e */ /* 0x000fc800000010ff */
[----:B----4-:R-:W-:Y:S01]  /*3bd0*/  PRMT R4, R3, 0x7610, R4 ;  /* 0x0000761003047816 */ /* 0x010fe20000000004 */
[----:B------:R-:W-:-:S05]  /*3be0*/  @P1 IMAD.MOV.U32 R3, RZ, RZ, R11 ;  /* 0x000000ffff031224 */ /* 0x000fca00078e000b */
[----:B------:R0:W-:Y:S01]  /*3bf0*/  @P1 STG.E.U16 desc[UR36][R2.64+0x70], R4 ;  /* 0x0000700402001986 */ /* 0x0001e2000c101524 */
[----:B------:R-:W-:Y:S05]  /*3c00*/  @!P0 BRA `(.L_x_98) ;  /* 0x0000000000048947 */ /* 0x000fea0003800000 */
[----:B------:R4:W5:Y:S02]  /*3c10*/  LDG.E.LTC128B.U16 R19, desc[UR36][R8.64+0x72] ;  /* 0x0000722408137981 */ /* 0x000964000c1e1520 */
.L_x_98:
[----:B------:R-:W-:Y:S05]  /*3c20*/  BSYNC B1 ;  /* 0x0000000000017941 */ /* 0x000fea0003800000 */
.L_x_97:
[----:B------:R-:W-:Y:S05]  /*3c30*/  @!P0 BRA `(.L_x_99) ;  /* 0x0000000800a88947 */ /* 0x000fea0003800000 */
[----:B-----5:R-:W-:-:S04]  /*3c40*/  IMAD.U32 R0, R19, 0x10000, RZ ;  /* 0x0001000013007824 */ /* 0x020fc800078e00ff */
[----:B------:R-:W-:-:S04]  /*3c50*/  FMUL R0, R0, R59 ;  /* 0x0000003b00007220 */ /* 0x000fc80000400000 */
[----:B------:R-:W-:-:S05]  /*3c60*/  FFMA R0, R55, R58, R0 ;  /* 0x0000003a37007223 */ /* 0x000fca0000000000 */
[----:B------:R-:W-:-:S05]  /*3c70*/  F2FP.BF16.F32.PACK_AB R0, RZ, R0 ;  /* 0x00000000ff00723e */ /* 0x000fca00000010ff */
[----:B------:R0:W-:Y:S01]  /*3c80*/  STG.E.U16 desc[UR36][R10.64+0x72], R0 ;  /* 0x000072000a007986 */ /* 0x0001e2000c101524 */
[----:B------:R-:W-:Y:S05]  /*3c90*/  BRA `(.L_x_99) ;  /* 0x0000000800907947 */ /* 0x000fea0003800000 */
.L_x_38:
[----:B------:R-:W-:Y:S01]  /*3ca0*/  ISETP.GT.AND P0, PT, R3, 0x1, PT ;  /* 0x000000010300780c */ /* 0x000fe20003f04270 */
[----:B------:R-:W-:Y:S01]  /*3cb0*/  ULDC.64 UR4, c[0x0][0x5c0] ;  /* 0x0001700000047ab9 */ /* 0x000fe20000000a00 */
[-C--:B------:R-:W-:Y:S01]  /*3cc0*/  FMUL R24, R24, R58.reuse ;  /* 0x0000003a18187220 */ /* 0x080fe20000400000 */
[-C--:B------:R-:W-:Y:S01]  /*3cd0*/  FMUL R25, R25, R58.reuse ;  /* 0x0000003a19197220 */ /* 0x080fe20000400000 */
[----:B------:R-:W-:Y:S01]  /*3ce0*/  ISETP.GT.AND P3, PT, R0, RZ, P0 ;  /* 0x000000ff0000720c */ /* 0x000fe20000764270 */
[-C--:B------:R-:W-:Y:S01]  /*3cf0*/  FMUL R26, R26, R58.reuse ;  /* 0x0000003a1a1a7220 */ /* 0x080fe20000400000 */
[----:B------:R-:W-:Y:S01]  /*3d00*/  LEA R4, P4, R70, UR4, 0x1 ;  /* 0x0000000446047c11 */ /* 0x000fe2000f8808ff */
[----:B------:R-:W-:Y:S01]  /*3d10*/  FMUL R27, R27, R58 ;  /* 0x0000003a1b1b7220 */ /* 0x000fe20000400000 */
[----:B------:R-:W-:Y:S01]  /*3d20*/  F2FP.BF16.F32.PACK_AB R24, RZ, R24 ;  /* 0x00000018ff18723e */ /* 0x000fe200000010ff */
[-C--:B------:R-:W-:Y:S01]  /*3d30*/  FMUL R28, R28, R58.reuse ;  /* 0x0000003a1c1c7220 */ /* 0x080fe20000400000 */
[----:B------:R-:W-:Y:S01]  /*3d40*/  LEA.HI.X R5, R70, UR5, R7, 0x1, P4 ;  /* 0x0000000546057c11 */ /* 0x000fe2000a0f0c07 */
[-C--:B------:R-:W-:Y:S01]  /*3d50*/  FMUL R29, R29, R58.reuse ;  /* 0x0000003a1d1d7220 */ /* 0x080fe20000400000 */
[----:B------:R-:W-:Y:S01]  /*3d60*/  F2FP.BF16.F32.PACK_AB R25, RZ, R25 ;  /* 0x00000019ff19723e */ /* 0x000fe200000010ff */
[-C--:B------:R-:W-:Y:S01]  /*3d70*/  FMUL R30, R30, R58.reuse ;  /* 0x0000003a1e1e7220 */ /* 0x080fe20000400000 */
[----:B------:R-:W-:Y:S01]  /*3d80*/  SHF.L.U64.HI R77, R76, 0x4, R77 ;  /* 0x000000044c4d7819 */ /* 0x000fe2000001024d */
[----:B------:R-:W-:Y:S01]  /*3d90*/  @P1 STG.E.U16 desc[UR36][R4.64], R24 ;  /* 0x0000001804001986 */ /* 0x000fe2000c101524 */
[----:B------:R-:W-:Y:S01]  /*3da0*/  ISETP.GT.AND P1, PT, R3, 0x8, PT ;  /* 0x000000080300780c */ /* 0x000fe20003f24270 */
[----:B------:R-:W-:Y:S01]  /*3db0*/  FMUL R31, R31, R58 ;  /* 0x0000003a1f1f7220 */ /* 0x000fe20000400000 */
[----:B------:R-:W-:Y:S01]  /*3dc0*/  ISETP.GT.AND P4, PT, R0, 0x8, P0 ;  /* 0x000000080000780c */ /* 0x000fe20000784270 */
[----:B------:R-:W-:Y:S01]  /*3dd0*/  @P3 STG.E.U16 desc[UR36][R4.64+0x2], R25 ;  /* 0x0000021904003986 */ /* 0x000fe2000c101524 */
[----:B------:R-:W-:Y:S01]  /*3de0*/  LEA R6, P3, R76, R4, 0x4 ;  /* 0x000000044c067211 */ /* 0x000fe200078620ff */
[-C--:B------:R-:W-:Y:S01]  /*3df0*/  FMUL R32, R32, R58.reuse ;  /* 0x0000003a20207220 */ /* 0x080fe20000400000 */
[C---:B------:R-:W-:Y:S01]  /*3e00*/  ISETP.GT.AND P2, PT, R0.reuse, 0x8, P2 ;  /* 0x000000080000780c */ /* 0x040fe20001744270 */
[-C--:B------:R-:W-:Y:S01]  /*3e10*/  FMUL R33, R33, R58.reuse ;  /* 0x0000003a21217220 */ /* 0x080fe20000400000 */
[----:B------:R-:W-:Y:S01]  /*3e20*/  ISETP.GT.AND P0, PT, R3, 0x9, PT ;  /* 0x000000090300780c */ /* 0x000fe20003f04270 */
[----:B------:R-:W-:Y:S01]  /*3e30*/  IMAD.X R7, R77, 0x1, R5, P3 ;  /* 0x000000014d077824 */ /* 0x000fe200018e0605 */
[----:B------:R-:W-:Y:S01]  /*3e40*/  ISETP.GT.AND P5, PT, R0, RZ, P1 ;  /* 0x000000ff0000720c */ /* 0x000fe20000fa4270 */
[-C--:B------:R-:W-:Y:S01]  /*3e50*/  FMUL R34, R34, R58.reuse ;  /* 0x0000003a22227220 */ /* 0x080fe20000400000 */
[----:B------:R-:W-:Y:S01]  /*3e60*/  ISETP.GT.AND P3, PT, R0, RZ, P0 ;  /* 0x000000ff0000720c */ /* 0x000fe20000764270 */
[----:B------:R-:W-:Y:S01]  /*3e70*/  FMUL R35, R35, R58 ;  /* 0x0000003a23237220 */ /* 0x000fe20000400000 */
[----:B------:R-:W-:Y:S01]  /*3e80*/  F2FP.BF16.F32.PACK_AB R26, RZ, R26 ;  /* 0x0000001aff1a723e */ /* 0x000fe200000010ff */
[-C--:B------:R-:W-:Y:S01]  /*3e90*/  FMUL R36, R36, R58.reuse ;  /* 0x0000003a24247220 */ /* 0x080fe20000400000 */
[----:B------:R-:W-:Y:S01]  /*3ea0*/  F2FP.BF16.F32.PACK_AB R27, RZ, R27 ;  /* 0x0000001bff1b723e */ /* 0x000fe200000010ff */
[----:B------:R-:W-:Y:S01]  /*3eb0*/  FMUL R37, R37, R58 ;  /* 0x0000003a25257220 */ /* 0x000fe20000400000 */
[----:B------:R-:W-:Y:S01]  /*3ec0*/  F2FP.BF16.F32.PACK_AB R28, RZ, R28 ;  /* 0x0000001cff1c723e */ /* 0x000fe200000010ff */
[----:B------:R-:W-:Y:S01]  /*3ed0*/  @P2 STG.E.U16 desc[UR36][R6.64], R26 ;  /* 0x0000001a06002986 */ /* 0x000fe2000c101524 */
[----:B------:R-:W-:Y:S01]  /*3ee0*/  F2FP.BF16.F32.PACK_AB R29, RZ, R29 ;  /* 0x0000001dff1d723e */ /* 0x000fe200000010ff */
[-C--:B------:R-:W-:Y:S01]  /*3ef0*/  FMUL R38, R38, R58.reuse ;  /* 0x0000003a26267220 */ /* 0x080fe20000400000 */
[C---:B------:R-:W-:Y:S01]  /*3f00*/  ISETP.GT.AND P2, PT, R0.reuse, 0x8, P1 ;  /* 0x000000080000780c */ /* 0x040fe20000f44270 */
[----:B------:R-:W-:Y:S01]  /*3f10*/  @P4 STG.E.U16 desc[UR36][R6.64+0x2], R27 ;  /* 0x0000021b06004986 */ /* 0x000fe2000c101524 */
[----:B------:R-:W-:Y:S01]  /*3f20*/  ISETP.GT.AND P1, PT, R3, 0x10, PT ;  /* 0x000000100300780c */ /* 0x000fe20003f24270 */
[----:B------:R-:W-:Y:S01]  /*3f30*/  FMUL R39, R39, R58 ;  /* 0x0000003a27277220 */ /* 0x000fe20000400000 */
[----:B------:R-:W-:Y:S01]  /*3f40*/  F2FP.BF16.F32.PACK_AB R30, RZ, R30 ;  /* 0x0000001eff1e723e */ /* 0x000fe200000010ff */
[----:B------:R-:W-:Y:S01]  /*3f50*/  @P5 STG.E.U16 desc[UR36][R4.64+0x10], R28 ;  /* 0x0000101c04005986 */ /* 0x000fe2000c101524 */
[----:B------:R-:W-:Y:S01]  /*3f60*/  ISETP.GT.AND P4, PT, R0, RZ, P1 ;  /* 0x000000ff0000720c */ /* 0x000fe20000f84270 */
[-C--:B------:R-:W-:Y:S01]  /*3f70*/  FMUL R40, R40, R58.reuse ;  /* 0x0000003a28287220 */ /* 0x080fe20000400000 */
[----:B------:R-:W-:Y:S01]  /*3f80*/  F2FP.BF16.F32.PACK_AB R31, RZ, R31 ;  /* 0x0000001fff1f723e */ /* 0x000fe200000010ff */
[----:B------:R-:W-:Y:S01]  /*3f90*/  @P3 STG.E.U16 desc[UR36][R4.64+0x12], R29 ;  /* 0x0000121d04003986 */ /* 0x000fe2000c101524 */
[----:B------:R-:W-:Y:S01]  /*3fa0*/  ISETP.GT.AND P3, PT, R0, 0x8, P0 ;  /* 0x000000080000780c */ /* 0x000fe20000764270 */
[----:B------:R-:W-:Y:S01]  /*3fb0*/  FMUL R41, R41, R58 ;  /* 0x0000003a29297220 */ /* 0x000fe20000400000 */
[----:B------:R-:W-:Y:S01]  /*3fc0*/  ISETP.GT.AND P0, PT, R3, 0x11, PT ;  /* 0x000000110300780c */ /* 0x000fe20003f04270 */
[----:B------:R-:W-:Y:S01]  /*3fd0*/  @P2 STG.E.U16 desc[UR36][R6.64+0x10], R30 ;  /* 0x0000101e06002986 */ /* 0x000fe2000c101524 */
[----:B------:R-:W-:Y:S01]  /*3fe0*/  F2FP.BF16.F32.PACK_AB R32, RZ, R32 ;  /* 0x00000020ff20723e */ /* 0x000fe200000010ff */
[-C--:B------:R-:W-:Y:S01]  /*3ff0*/  FMUL R42, R42, R58.reuse ;  /* 0x0000003a2a2a7220 */ /* 0x080fe20000400000 */
[C---:B------:R-:W-:Y:S01]  /*4000*/  ISETP.GT.AND P5, PT, R0.reuse, RZ, P0 ;  /* 0x000000ff0000720c */ /* 0x040fe200007a4270 */
[-C--:B------:R-:W-:Y:S01]  /*4010*/  FMUL R43, R43, R58.reuse ;  /* 0x0000003a2b2b7220 */ /* 0x080fe20000400000 */
[----:B------:R-:W-:Y:S01]  /*4020*/  ISETP.GT.AND P2, PT, R0, 0x8, P1 ;  /* 0x000000080000780c */ /* 0x000fe20000f44270 */
[-C--:B------:R-:W-:Y:S01]  /*4030*/  FMUL R44, R44, R58.reuse ;  /* 0x0000003a2c2c7220 */ /* 0x080fe20000400000 */
[----:B------:R-:W-:Y:S01]  /*4040*/  ISETP.GT.AND P1, PT, R3, 0x18, PT ;  /* 0x000000180300780c */ /* 0x000fe20003f24270 */
[-C--:B------:R-:W-:Y:S01]  /*4050*/  FMUL R45, R45, R58.reuse ;  /* 0x0000003a2d2d7220 */ /* 0x080fe20000400000 */
[----:B------:R-:W-:Y:S01]  /*4060*/  F2FP.BF16.F32.PACK_AB R33, RZ, R33 ;  /* 0x00000021ff21723e */ /* 0x000fe200000010ff */
[----:B------:R-:W-:Y:S01]  /*4070*/  @P3 STG.E.U16 desc[UR36][R6.64+0x12], R31 ;  /* 0x0000121f06003986 */ /* 0x000fe2000c101524 */
[----:B------:R-:W-:Y:S01]  /*4080*/  ISETP.GT.AND P3, PT, R0, 0x8, P0 ;  /* 0x000000080000780c */ /* 0x000fe20000764270 */
[-C--:B------:R-:W-:Y:S01]  /*4090*/  FMUL R46, R46, R58.reuse ;  /* 0x0000003a2e2e7220 */ /* 0x080fe20000400000 */
[----:B------:R-:W-:Y:S01]  /*40a0*/  ISETP.GT.AND P0, PT, R3, 0x19, PT ;  /* 0x000000190300780c */ /* 0x000fe20003f04270 */
[----:B------:R-:W-:Y:S01]  /*40b0*/  @P4 STG.E.U16 desc[UR36][R4.64+0x20], R32 ;  /* 0x0000202004004986 */ /* 0x000fe2000c101524 */
[C---:B------:R-:W-:Y:S01]  /*40c0*/  ISETP.GT.AND P4, PT, R0.reuse, RZ, P1 ;  /* 0x000000ff0000720c */ /* 0x040fe20000f84270 */
[----:B------:R-:W-:Y:S01]  /*40d0*/  FMUL R47, R47, R58 ;  /* 0x0000003a2f2f7220 */ /* 0x000fe20000400000 */
[----:B------:R-:W-:Y:S01]  /*40e0*/  F2FP.BF16.F32.PACK_AB R34, RZ, R34 ;  /* 0x00000022ff22723e */ /* 0x000fe200000010ff */
[----:B------:R-:W-:Y:S01]  /*40f0*/  @P5 STG.E.U16 desc[UR36][R4.64+0x22], R33 ;  /* 0x0000222104005986 */ /* 0x000fe2000c101524 */
[----:B------:R-:W-:Y:S01]  /*4100*/  ISETP.GT.AND P5, PT, R0, RZ, P0 ;  /* 0x000000ff0000720c */ /* 0x000fe200007a4270 */
[----:B------:R-:W-:Y:S01]  /*4110*/  FMUL R48, R48, R58 ;  /* 0x0000003a30307220 */ /* 0x000fe20000400000 */
[----:B------:R-:W-:Y:S01]  /*4120*/  F2FP.BF16.F32.PACK_AB R35, RZ, R35 ;  /* 0x00000023ff23723e */ /* 0x000fe200000010ff */
[----:B------:R-:W-:Y:S01]  /*4130*/  @P2 STG.E.U16 desc[UR36][R6.64+0x20], R34 ;  /* 0x0000202206002986 */ /* 0x000fe2000c101524 */
[----:B------:R-:W-:Y:S01]  /*4140*/  F2FP.BF16.F32.PACK_AB R36, RZ, R36 ;  /* 0x00000024ff24723e */ /* 0x000fe200000010ff */
[-C--:B------:R-:W-:Y:S01]  /*4150*/  FMUL R49, R49, R58.reuse ;  /* 0x0000003a31317220 */ /* 0x080fe20000400000 */
[----:B------:R-:W-:Y:S01]  /*4160*/  ISETP.GT.AND P2, PT, R0, 0x8, P1 ;  /* 0x000000080000780c */ /* 0x000fe20000f44270 */
[----:B------:R-:W-:Y:S01]  /*4170*/  @P3 STG.E.U16 desc[UR36][R6.64+0x22], R35 ;  /* 0x0000222306003986 */ /* 0x000fe2000c101524 */
[----:B------:R-:W-:Y:S01]  /*4180*/  ISETP.GT.AND P1, PT, R3, 0x20, PT ;  /* 0x000000200300780c */ /* 0x000fe20003f24270 */
[-C--:B------:R-:W-:Y:S01]  /*4190*/  FMUL R50, R50, R58.reuse ;  /* 0x0000003a32327220 */ /* 0x080fe20000400000 */
[----:B------:R-:W-:Y:S01]  /*41a0*/  F2FP.BF16.F32.PACK_AB R37, RZ, R37 ;  /* 0x00000025ff25723e */ /* 0x000fe200000010ff */
[----:B------:R-:W-:Y:S01]  /*41b0*/  @P4 STG.E.U16 desc[UR36][R4.64+0x30], R36 ;  /* 0x0000302404004986 */ /* 0x000fe2000c101524 */
[C---:B------:R-:W-:Y:S01]  /*41c0*/  ISETP.GT.AND P3, PT, R0.reuse, 0x8, P0 ;  /* 0x000000080000780c */ /* 0x040fe20000764270 */
[-C--:B------:R-:W-:Y:S01]  /*41d0*/  FMUL R51, R51, R58.reuse ;  /* 0x0000003a33337220 */ /* 0x080fe20000400000 */
[----:B------:R-:W-:Y:S01]  /*41e0*/  ISETP.GT.AND P0, PT, R3, 0x21, PT ;  /* 0x000000210300780c */ /* 0x000fe20003f04270 */
[----:B------:R-:W-:Y:S01]  /*41f0*/  @P5 STG.E.U16 desc[UR36][R4.64+0x32], R37 ;  /* 0x0000322504005986 */ /* 0x000fe2000c101524 */
        /* <DEDUP_REMOVED lines=10> */
[----:B------:R-:W-:-:S02]  /*42a0*/  F2FP.BF16.F32.PACK_AB R41, RZ, R41 ;  /* 0x00000029ff29723e */ /* 0x000fc400000010ff */
[C---:B------:R-:W-:Y:S01]  /*42b0*/  ISETP.GT.AND P1, PT, R0.reuse, 0x8, P1 ;  /* 0x000000080000780c */ /* 0x040fe20000f24270 */
[----:B------:R-:W-:Y:S01]  /*42c0*/  @P3 STG.E.U16 desc[UR36][R6.64+0x32], R39 ;  /* 0x0000322706003986 */ /* 0x000fe2000c101524 */
[C---:B------:R-:W-:Y:S02]  /*42d0*/  ISETP.GT.AND P2, PT, R0.reuse, 0x8, P0 ;  /* 0x000000080000780c */ /* 0x040fe40000744270 */
[C---:B------:R-:W-:Y:S01]  /*42e0*/  ISETP.GT.AND P0, PT, R3.reuse, 0x29, PT ;  /* 0x000000290300780c */ /* 0x040fe20003f04270 */
[----:B------:R-:W-:Y:S01]  /*42f0*/  @P4 STG.E.U16 desc[UR36][R4.64+0x40], R40 ;  /* 0x0000402804004986 */ /* 0x000fe2000c101524 */
[----:B------:R-:W-:Y:S02]  /*4300*/  ISETP.GT.AND P4, PT, R3, 0x28, PT ;  /* 0x000000280300780c */ /* 0x000fe40003f84270 */
[----:B------:R-:W-:Y:S01]  /*4310*/  F2FP.BF16.F32.PACK_AB R42, RZ, R42 ;  /* 0x0000002aff2a723e */ /* 0x000fe200000010ff */
[----:B------:R-:W-:Y:S01]  /*4320*/  @P5 STG.E.U16 desc[UR36][R4.64+0x42], R41 ;  /* 0x0000422904005986 */ /* 0x000fe2000c101524 */
[----:B------:R-:W-:-:S02]  /*4330*/  ISETP.GT.AND P5, PT, R0, RZ, P4 ;  /* 0x000000ff0000720c */ /* 0x000fc400027a4270 */
[C---:B------:R-:W-:Y:S01]  /*4340*/  ISETP.GT.AND P3, PT, R0.reuse, RZ, P0 ;  /* 0x000000ff0000720c */ /* 0x040fe20000764270 */
[----:B------:R-:W-:Y:S01]  /*4350*/  @P1 STG.E.U16 desc[UR36][R6.64+0x40], R42 ;  /* 0x0000402a06001986 */ /* 0x000fe2000c101524 */
[----:B------:R-:W-:Y:S02]  /*4360*/  F2FP.BF16.F32.PACK_AB R43, RZ, R43 ;  /* 0x0000002bff2b723e */ /* 0x000fe400000010ff */
[----:B------:R-:W-:Y:S02]  /*4370*/  F2FP.BF16.F32.PACK_AB R44, RZ, R44 ;  /* 0x0000002cff2c723e */ /* 0x000fe400000010ff */
[C---:B------:R-:W-:Y:S01]  /*4380*/  ISETP.GT.AND P4, PT, R0.reuse, 0x8, P4 ;  /* 0x000000080000780c */ /* 0x040fe20002784270 */
[----:B------:R-:W-:Y:S01]  /*4390*/  @P2 STG.E.U16 desc[UR36][R6.64+0x42], R43 ;  /* 0x0000422b06002986 */ /* 0x000fe2000c101524 */
[----:B------:R-:W-:Y:S02]  /*43a0*/  F2FP.BF16.F32.PACK_AB R45, RZ, R45 ;  /* 0x0000002dff2d723e */ /* 0x000fe400000010ff */
[----:B------:R-:W-:Y:S01]  /*43b0*/  ISETP.GT.AND P2, PT, R3, 0x31, PT ;  /* 0x000000310300780c */ /* 0x000fe20003f44270 */
[----:B------:R-:W-:Y:S01]  /*43c0*/  @P5 STG.E.U16 desc[UR36][R4.64+0x50], R44 ;  /* 0x0000502c04005986 */ /* 0x000fe2000c101524 */
[----:B------:R-:W-:-:S02]  /*43d0*/  ISETP.GT.AND P5, PT, R0, 0x8, P0 ;  /* 0x000000080000780c */ /* 0x000fc400007a4270 */
[C---:B------:R-:W-:Y:S01]  /*43e0*/  ISETP.GT.AND P1, PT, R3.reuse, 0x38, PT ;  /* 0x000000380300780c */ /* 0x040fe20003f24270 */
[----:B------:R-:W-:Y:S01]  /*43f0*/  @P3 STG.E.U16 desc[UR36][R4.64+0x52], R45 ;  /* 0x0000522d04003986 */ /* 0x000fe2000c101524 */
[C---:B------:R-:W-:Y:S02]  /*4400*/  ISETP.GT.AND P3, PT, R3.reuse, 0x30, PT ;  /* 0x000000300300780c */ /* 0x040fe40003f64270 */
[----:B------:R-:W-:Y:S01]  /*4410*/  ISETP.GT.AND P0, PT, R3, 0x39, PT ;  /* 0x000000390300780c */ /* 0x000fe20003f04270 */
[----:B------:R-:W-:Y:S01]  /*4420*/  @P4 IMAD.MOV.U32 R2, RZ, RZ, R6 ;  /* 0x000000ffff024224 */ /* 0x000fe200078e0006 */
[----:B------:R-:W-:Y:S01]  /*4430*/  F2FP.BF16.F32.PACK_AB R46, RZ, R46 ;  /* 0x0000002eff2e723e */ /* 0x000fe200000010ff */
[----:B------:R-:W-:Y:S01]  /*4440*/  @P4 IMAD.MOV.U32 R3, RZ, RZ, R7 ;  /* 0x000000ffff034224 */ /* 0x000fe200078e0007 */
[----:B------:R-:W-:Y:S02]  /*4450*/  F2FP.BF16.F32.PACK_AB R47, RZ, R47 ;  /* 0x0000002fff2f723e */ /* 0x000fe400000010ff */
[----:B------:R-:W-:-:S02]  /*4460*/  F2FP.BF16.F32.PACK_AB R48, RZ, R48 ;  /* 0x00000030ff30723e */ /* 0x000fc400000010ff */
[----:B------:R1:W-:Y:S01]  /*4470*/  @P4 STG.E.U16 desc[UR36][R2.64+0x50], R46 ;  /* 0x0000502e02004986 */ /* 0x0003e2000c101524 */
[C---:B------:R-:W-:Y:S02]  /*4480*/  ISETP.GT.AND P4, PT, R0.reuse, RZ, P2 ;  /* 0x000000ff0000720c */ /* 0x040fe40001784270 */
[----:B------:R-:W-:Y:S02]  /*4490*/  F2FP.BF16.F32.PACK_AB R49, RZ, R49 ;  /* 0x00000031ff31723e */ /* 0x000fe400000010ff */
[----:B------:R-:W-:Y:S02]  /*44a0*/  ISETP.GT.AND P2, PT, R0, 0x8, P2 ;  /* 0x000000080000780c */ /* 0x000fe40001744270 */
[----:B------:R-:W-:Y:S02]  /*44b0*/  F2FP.BF16.F32.PACK_AB R50, RZ, R50 ;  /* 0x00000032ff32723e */ /* 0x000fe400000010ff */
[----:B------:R-:W-:Y:S02]  /*44c0*/  F2FP.BF16.F32.PACK_AB R51, RZ, R51 ;  /* 0x00000033ff33723e */ /* 0x000fe400000010ff */
[----:B------:R-:W-:Y:S01]  /*44d0*/  F2FP.BF16.F32.PACK_AB R52, RZ, R52 ;  /* 0x00000034ff34723e */ /* 0x000fe200000010ff */
[----:B-1----:R-:W-:Y:S01]  /*44e0*/  @P5 IMAD.MOV.U32 R2, RZ, RZ, R6 ;  /* 0x000000ffff025224 */ /* 0x002fe200078e0006 */
[----:B------:R-:W-:Y:S01]  /*44f0*/  F2FP.BF16.F32.PACK_AB R53, RZ, R53 ;  /* 0x00000035ff35723e */ /* 0x000fe200000010ff */
[----:B------:R-:W-:Y:S01]  /*4500*/  @P5 IMAD.MOV.U32 R3, RZ, RZ, R7 ;  /* 0x000000ffff035224 */ /* 0x000fe200078e0007 */
[----:B------:R-:W-:-:S02]  /*4510*/  F2FP.BF16.F32.PACK_AB R54, RZ, R54 ;  /* 0x00000036ff36723e */ /* 0x000fc400000010ff */
[----:B------:R-:W-:Y:S02]  /*4520*/  F2FP.BF16.F32.PACK_AB R55, RZ, R55 ;  /* 0x00000037ff37723e */ /* 0x000fe400000010ff */
[----:B------:R1:W-:Y:S01]  /*4530*/  @P5 STG.E.U16 desc[UR36][R2.64+0x52], R47 ;  /* 0x0000522f02005986 */ /* 0x0003e2000c101524 */
[C---:B------:R-:W-:Y:S02]  /*4540*/  ISETP.GT.AND P5, PT, R0.reuse, RZ, P3 ;  /* 0x000000ff0000720c */ /* 0x040fe40001fa4270 */
[----:B------:R-:W-:-:S11]  /*4550*/  ISETP.GT.AND P3, PT, R0, 0x8, P3 ;  /* 0x000000080000780c */ /* 0x000fd60001f64270 */
[----:B-1----:R-:W-:Y:S02]  /*4560*/  @P5 IMAD.MOV.U32 R2, RZ, RZ, R4 ;  /* 0x000000ffff025224 */ /* 0x002fe400078e0004 */
[----:B------:R-:W-:-:S05]  /*4570*/  @P5 IMAD.MOV.U32 R3, RZ, RZ, R5 ;  /* 0x000000ffff035224 */ /* 0x000fca00078e0005 */
[----:B------:R1:W-:Y:S01]  /*4580*/  @P5 STG.E.U16 desc[UR36][R2.64+0x60], R48 ;  /* 0x0000603002005986 */ /* 0x0003e2000c101524 */
[C---:B------:R-:W-:Y:S02]  /*4590*/  ISETP.GT.AND P5, PT, R0.reuse, RZ, P0 ;  /* 0x000000ff0000720c */ /* 0x040fe400007a4270 */
[----:B------:R-:W-:Y:S01]  /*45a0*/  ISETP.GT.AND P0, PT, R0, 0x8, P0 ;  /* 0x000000080000780c */ /* 0x000fe20000704270 */
[----:B-1----:R-:W-:Y:S02]  /*45b0*/  @P4 IMAD.MOV.U32 R2, RZ, RZ, R4 ;  /* 0x000000ffff024224 */ /* 0x002fe400078e0004 */
[----:B------:R-:W-:-:S05]  /*45c0*/  @P4 IMAD.MOV.U32 R3, RZ, RZ, R5 ;  /* 0x000000ffff034224 */ /* 0x000fca00078e0005 */
[----:B------:R1:W-:Y:S01]  /*45d0*/  @P4 STG.E.U16 desc[UR36][R2.64+0x62], R49 ;  /* 0x0000623102004986 */ /* 0x0003e2000c101524 */
[C---:B------:R-:W-:Y:S02]  /*45e0*/  ISETP.GT.AND P4, PT, R0.reuse, RZ, P1 ;  /* 0x000000ff0000720c */ /* 0x040fe40000f84270 */
[----:B------:R-:W-:Y:S01]  /*45f0*/  ISETP.GT.AND P1, PT, R0, 0x8, P1 ;  /* 0x000000080000780c */ /* 0x000fe20000f24270 */
[----:B-1----:R-:W-:Y:S02]  /*4600*/  @P3 IMAD.MOV.U32 R2, RZ, RZ, R6 ;  /* 0x000000ffff023224 */ /* 0x002fe400078e0006 */
[----:B------:R-:W-:-:S05]  /*4610*/  @P3 IMAD.MOV.U32 R3, RZ, RZ, R7 ;  /* 0x000000ffff033224 */ /* 0x000fca00078e0007 */
[----:B------:R1:W-:Y:S02]  /*4620*/  @P3 STG.E.U16 desc[UR36][R2.64+0x60], R50 ;  /* 0x0000603202003986 */ /* 0x0003e4000c101524 */
[----:B-1----:R-:W-:Y:S02]  /*4630*/  @P2 IMAD.MOV.U32 R2, RZ, RZ, R6 ;  /* 0x000000ffff022224 */ /* 0x002fe400078e0006 */
[----:B------:R-:W-:-:S05]  /*4640*/  @P2 IMAD.MOV.U32 R3, RZ, RZ, R7 ;  /* 0x000000ffff032224 */ /* 0x000fca00078e0007 */
[----:B------:R1:W-:Y:S02]  /*4650*/  @P2 STG.E.U16 desc[UR36][R2.64+0x62], R51 ;  /* 0x0000623302002986 */ /* 0x0003e4000c101524 */
[----:B-1----:R-:W-:Y:S02]  /*4660*/  @P4 IMAD.MOV.U32 R2, RZ, RZ, R4 ;  /* 0x000000ffff024224 */ /* 0x002fe400078e0004 */
[----:B------:R-:W-:-:S05]  /*4670*/  @P4 IMAD.MOV.U32 R3, RZ, RZ, R5 ;  /* 0x000000ffff034224 */ /* 0x000fca00078e0005 */
[----:B------:R1:W-:Y:S04]  /*4680*/  @P4 STG.E.U16 desc[UR36][R2.64+0x70], R52 ;  /* 0x0000703402004986 */ /* 0x0003e8000c101524 */
[----:B------:R2:W-:Y:S01]  /*4690*/  @P5 STG.E.U16 desc[UR36][R4.64+0x72], R53 ;  /* 0x0000723504005986 */ /* 0x0005e2000c101524 */
[----:B-1----:R-:W-:Y:S02]  /*46a0*/  @P1 IMAD.MOV.U32 R2, RZ, RZ, R6 ;  /* 0x000000ffff021224 */ /* 0x002fe400078e0006 */
[----:B------:R-:W-:-:S05]  /*46b0*/  @P1 IMAD.MOV.U32 R3, RZ, RZ, R7 ;  /* 0x000000ffff031224 */ /* 0x000fca00078e0007 */
[----:B------:R2:W-:Y:S04]  /*46c0*/  @P1 STG.E.U16 desc[UR36][R2.64+0x70], R54 ;  /* 0x0000703602001986 */ /* 0x0005e8000c101524 */
[----:B------:R2:W-:Y:S02]  /*46d0*/  @P0 STG.E.U16 desc[UR36][R6.64+0x72], R55 ;  /* 0x0000723706000986 */ /* 0x0005e4000c101524 */
.L_x_99:
[----:B------:R-:W-:Y:S05]  /*46e0*/  BSYNC B0 ;  /* 0x0000000000007941 */ /* 0x000fea0003800000 */
.L_x_37:
[----:B0-2---:R-:W2:Y:S01]  /*46f0*/  LDL.64 R2, [R1] ;  /* 0x0000000001027983 */ /* 0x005ea20000100a00 */
[----:B------:R-:W-:Y:S01]  /*4700*/  ULDC.64 UR4, c[0x0][0x650] ;  /* 0x0001940000047ab9 */ /* 0x000fe20000000a00 */
[----:B------:R0:W-:Y:S01]  /*4710*/  SYNCS.ARRIVE.TRANS64.A1T0 RZ, [R66+UR47], RZ ;  /* 0x000000ff42ff79a7 */ /* 0x0001e2000810002f */
[----:B------:R-:W-:Y:S01]  /*4720*/  PRMT R0, RZ, 0x7610, R0 ;  /* 0x00007610ff007816 */ /* 0x000fe20000000000 */
[----:B-----5:R-:W-:Y:S02]  /*4730*/  IMAD.MOV.U32 R19, RZ, RZ, -0x1 ;  /* 0xffffffffff137424 */ /* 0x020fe400078e00ff */
[----:B------:R-:W-:Y:S01]  /*4740*/  IMAD.MOV.U32 R22, RZ, RZ, -0x1 ;  /* 0xffffffffff167424 */ /* 0x000fe200078e00ff */
[----:B--2---:R-:W-:-:S04]  /*4750*/  LEA R18, P0, R2, R18, 0x1 ;  /* 0x0000001202127211 */ /* 0x004fc800078008ff */
[----:B------:R-:W-:Y:S01]  /*4760*/  LEA.HI.X R17, R2, R17, R23, 0x1, P0 ;  /* 0x0000001102117211 */ /* 0x000fe200000f0c17 */
[----:B------:R-:W-:Y:S01]  /*4770*/  IMAD.MOV.U32 R2, RZ, RZ, -0x1 ;  /* 0xffffffffff027424 */ /* 0x000fe200078e00ff */
[----:B------:R-:W-:-:S04]  /*4780*/  ISETP.GE.U32.AND P0, PT, R18, UR4, PT ;  /* 0x0000000412007c0c */ /* 0x000fc8000bf06070 */
[----:B------:R-:W-:-:S13]  /*4790*/  ISETP.GE.U32.AND.EX P0, PT, R17, UR5, PT, P0 ;  /* 0x0000000511007c0c */ /* 0x000fda000bf06100 */
[----:B0-----:R-:W-:Y:S05]  /*47a0*/  @P0 BRA `(.L_x_100) ;  /* 0x0000000400700947 */ /* 0x001fea0003800000 */
[----:B-1----:R-:W0:Y:S01]  /*47b0*/  S2R R10, SR_CTAID.X ;  /* 0x00000000000a7919 */ /* 0x002e220000002500 */
[----:B---34-:R-:W1:Y:S01]  /*47c0*/  LDC.64 R8, c[0x0][0x628] ;  /* 0x00018a00ff087b82 */ /* 0x018e620000000a00 */
[----:B------:R-:W-:Y:S01]  /*47d0*/  ULDC UR4, c[0x0][0x150] ;  /* 0x0000540000047ab9 */ /* 0x000fe20000000800 */
[----:B------:R-:W-:Y:S01]  /*47e0*/  IMAD.MOV.U32 R6, RZ, RZ, R18 ;  /* 0x000000ffff067224 */ /* 0x000fe200078e0012 */
[----:B------:R-:W2:Y:S01]  /*47f0*/  S2R R20, SR_CTAID.Y ;  /* 0x0000000000147919 */ /* 0x000ea20000002600 */
[----:B------:R-:W-:-:S04]  /*4800*/  IMAD.MOV.U32 R7, RZ, RZ, R17 ;  /* 0x000000ffff077224 */ /* 0x000fc800078e0011 */
[----:B------:R-:W3:Y:S08]  /*4810*/  LDC R15, c[0x0][0x144] ;  /* 0x00005100ff0f7b82 */ /* 0x000ef00000000800 */
[----:B------:R-:W4:Y:S08]  /*4820*/  LDC R0, c[0x0][0x630] ;  /* 0x00018c00ff007b82 */ /* 0x000f300000000800 */
[----:B------:R-:W2:Y:S01]  /*4830*/  LDC.64 R12, c[0x0][0x620] ;  /* 0x00018800ff0c7b82 */ /* 0x000ea20000000a00 */
[----:B-1----:R-:W-:-:S04]  /*4840*/  ISETP.NE.U32.AND P0, PT, R8, RZ, PT ;  /* 0x000000ff0800720c */ /* 0x002fc80003f05070 */
[----:B------:R-:W-:Y:S02]  /*4850*/  ISETP.NE.AND.EX P0, PT, R9, RZ, PT, P0 ;  /* 0x000000ff0900720c */ /* 0x000fe40003f05300 */
[----:B0-----:R-:W-:-:S05]  /*4860*/  I2FP.F32.U32 R2, R10 ;  /* 0x0000000a00027245 */ /* 0x001fca0000201000 */
[----:B------:R-:W-:-:S04]  /*4870*/  FMUL R2, R2, UR4 ;  /* 0x0000000402027c20 */ /* 0x000fc80008400000 */
[----:B------:R0:W1:Y:S02]  /*4880*/  F2I.U32.TRUNC.NTZ R14, R2 ;  /* 0x00000002000e7305 */ /* 0x000064000020f000 */
[----:B---34-:R-:W-:Y:S05]  /*4890*/  @!P0 BRA `(.L_x_101) ;  /* 0x0000000000288947 */ /* 0x018fea0003800000 */
[----:B------:R-:W3:Y:S02]  /*48a0*/  LDC R3, c[0x0][0x634] ;  /* 0x00018d00ff037b82 */ /* 0x000ee40000000800 */
[----:B---3--:R-:W-:-:S05]  /*48b0*/  IADD3 R7, P0, R18, R3, RZ ;  /* 0x0000000312077210 */ /* 0x008fca0007f1e0ff */
[----:B------:R-:W-:-:S04]  /*48c0*/  IMAD.X R11, RZ, RZ, R17, P0 ;  /* 0x000000ffff0b7224 */ /* 0x000fc800000e0611 */
[----:B0-----:R-:W-:-:S04]  /*48d0*/  IMAD.WIDE.U32 R2, R11, R8, RZ ;  /* 0x000000080b027225 */ /* 0x001fc800078e00ff */
[----:B------:R-:W-:-:S04]  /*48e0*/  IMAD.WIDE.U32 R4, P0, R7, R9, R2 ;  /* 0x0000000907047225 */ /* 0x000fc80007800002 */
[----:B------:R-:W-:-:S04]  /*48f0*/  IMAD.WIDE.U32 R2, R7, R8, RZ ;  /* 0x0000000807027225 */ /* 0x000fc800078e00ff */
[----:B------:R-:W-:Y:S01]  /*4900*/  IMAD.X R7, RZ, RZ, RZ, P0 ;  /* 0x000000ffff077224 */ /* 0x000fe200000e06ff */
[----:B------:R-:W-:Y:S01]  /*4910*/  IADD3 RZ, P0, R3, R4, RZ ;  /* 0x0000000403ff7210 */ /* 0x000fe20007f1e0ff */
[----:B------:R-:W-:-:S04]  /*4920*/  IMAD.MOV.U32 R6, RZ, RZ, R5 ;  /* 0x000000ffff067224 */ /* 0x000fc800078e0005 */
[----:B------:R-:W-:-:S08]  /*4930*/  IMAD.WIDE.U32.X R6, R11, R9, R6, P0 ;  /* 0x000000090b067225 */ /* 0x000fd000000e0406 */
.L_x_101:
[----:B------:R-:W3:Y:S01]  /*4940*/  LDC.64 R26, c[0x0][0x640] ;  /* 0x00019000ff1a7b82 */ /* 0x000ee20000000a00 */
[-C--:B------:R-:W-:Y:S01]  /*4950*/  SHF.R.U64 R11, R6, R0.reuse, R7 ;  /* 0x00000000060b7219 */ /* 0x080fe20000001207 */
[----:B------:R-:W-:Y:S01]  /*4960*/  IMAD.MOV.U32 R19, RZ, RZ, R17 ;  /* 0x000000ffff137224 */ /* 0x000fe200078e0011 */
[----:B------:R-:W-:Y:S01]  /*4970*/  SHF.R.U32.HI R0, RZ, R0, R7 ;  /* 0x00000000ff007219 */ /* 0x000fe20000011607 */
[----:B-1----:R-:W-:Y:S01]  /*4980*/  IMAD.MOV R14, RZ, RZ, -R14 ;  /* 0x000000ffff0e7224 */ /* 0x002fe200078e0a0e */
[----:B------:R-:W-:Y:S01]  /*4990*/  IADD3 R5, P0, RZ, -R11, RZ ;  /* 0x8000000bff057210 */ /* 0x000fe20007f1e0ff */
[----:B------:R-:W-:Y:S01]  /*49a0*/  ULDC UR4, c[0x0][0x154] ;  /* 0x0000550000047ab9 */ /* 0x000fe20000000800 */
[----:B------:R-:W-:Y:S01]  /*49b0*/  IMAD.MOV.U32 R7, RZ, RZ, 0x1 ;  /* 0x00000001ff077424 */ /* 0x000fe200078e00ff */
[----:B------:R-:W1:Y:S01]  /*49c0*/  LDC R4, c[0x0][0x618] ;  /* 0x00018600ff047b82 */ /* 0x000e620000000800 */
[----:B------:R-:W-:Y:S02]  /*49d0*/  IMAD R22, R15, R14, R10 ;  /* 0x0000000e0f167224 */ /* 0x000fe400078e020a */
[----:B------:R-:W-:-:S04]  /*49e0*/  IMAD.X R3, RZ, RZ, ~R0, P0 ;  /* 0x000000ffff037224 */ /* 0x000fc800000e0e00 */
[-C--:B--2---:R-:W-:Y:S01]  /*49f0*/  IMAD R0, R3, R12.reuse, RZ ;  /* 0x0000000c03007224 */ /* 0x084fe200078e02ff */
[----:B------:R-:W2:Y:S01]  /*4a00*/  LDC R6, c[0x0][0x608] ;  /* 0x00018200ff067b82 */ /* 0x000ea20000000800 */
[----:B0-----:R-:W-:-:S04]  /*4a10*/  IMAD.WIDE.U32 R2, R5, R12, R18 ;  /* 0x0000000c05027225 */ /* 0x001fc800078e0012 */
[----:B------:R-:W-:Y:S01]  /*4a20*/  IMAD R5, R5, R13, R0 ;  /* 0x0000000d05057224 */ /* 0x000fe200078e0200 */
[----:B------:R-:W-:Y:S02]  /*4a30*/  I2FP.F32.U32 R0, R20 ;  /* 0x0000001400007245 */ /* 0x000fe40000201000 */
[----:B------:R-:W0:Y:S01]  /*4a40*/  LDC R24, c[0x0][0x658] ;  /* 0x00019600ff187b82 */ /* 0x000e220000000800 */
[----:B------:R-:W-:Y:S01]  /*4a50*/  IMAD.IADD R3, R3, 0x1, R5 ;  /* 0x0000000103037824 */ /* 0x000fe200078e0205 */
[----:B---3--:R-:W-:Y:S01]  /*4a60*/  ISETP.NE.U32.AND P0, PT, R26, RZ, PT ;  /* 0x000000ff1a00720c */ /* 0x008fe20003f05070 */
[----:B------:R-:W-:Y:S01]  /*4a70*/  FMUL R0, R0, UR4 ;  /* 0x0000000400007c20 */ /* 0x000fe20008400000 */
[----:B------:R-:W-:Y:S02]  /*4a80*/  IMAD.MOV.U32 R5, RZ, RZ, -0x1 ;  /* 0xffffffffff057424 */ /* 0x000fe400078e00ff */
[----:B------:R-:W-:Y:S01]  /*4a90*/  ISETP.NE.AND.EX P0, PT, R27, RZ, PT, P0 ;  /* 0x000000ff1b00720c */ /* 0x000fe20003f05300 */
[----:B------:R3:W4:Y:S01]  /*4aa0*/  F2I.U32.TRUNC.NTZ R12, R0 ;  /* 0x00000000000c7305 */ /* 0x000722000020f000 */
[----:B------:R-:W3:Y:S01]  /*4ab0*/  LDC R15, c[0x0][0x148] ;  /* 0x00005200ff0f7b82 */ /* 0x000ee20000000800 */
[----:B-1----:R-:W-:-:S02]  /*4ac0*/  SHF.R.U64 R10, R2, R4, R3 ;  /* 0x00000004020a7219 */ /* 0x002fc40000001203 */
[----:B------:R-:W-:-:S05]  /*4ad0*/  SHF.R.U32.HI R3, RZ, R4, R3 ;  /* 0x00000004ff037219 */ /* 0x000fca0000011603 */
[----:B------:R-:W1:Y:S01]  /*4ae0*/  LDC R14, c[0x0][0x600] ;  /* 0x00018000ff0e7b82 */ /* 0x000e620000000800 */
[-CC-:B--2---:R-:W-:Y:S02]  /*4af0*/  SHF.R.U64 R8, R10, R6.reuse, R3.reuse ;  /* 0x000000060a087219 */ /* 0x184fe40000001203 */
[----:B------:R-:W-:-:S05]  /*4b00*/  SHF.R.U32.HI R3, RZ, R6, R3 ;  /* 0x00000006ff037219 */ /* 0x000fca0000011603 */
[----:B------:R-:W2:Y:S01]  /*4b10*/  LDC R21, c[0x0][0x648] ;  /* 0x00019200ff157b82 */ /* 0x000ea20000000800 */
[-CC-:B0-----:R-:W-:Y:S02]  /*4b20*/  SHF.R.U64 R13, R8, R24.reuse, R3.reuse ;  /* 0x00000018080d7219 */ /* 0x181fe40000001203 */
[-C--:B------:R-:W-:Y:S02]  /*4b30*/  SHF.L.U32 R5, R5, R24.reuse, RZ ;  /* 0x0000001805057219 */ /* 0x080fe400000006ff */
[-C--:B------:R-:W-:Y:S01]  /*4b40*/  SHF.R.U32.HI R3, RZ, R24.reuse, R3 ;  /* 0x00000018ff037219 */ /* 0x080fe20000011603 */
[----:B------:R-:W-:Y:S01]  /*4b50*/  IMAD.MOV.U32 R2, RZ, RZ, R13 ;  /* 0x000000ffff027224 */ /* 0x000fe200078e000d */
[----:B------:R-:W-:Y:S01]  /*4b60*/  SHF.L.U32 R24, R7, R24, RZ ;  /* 0x0000001807187219 */ /* 0x000fe200000006ff */
[----:B------:R-:W0:Y:S01]  /*4b70*/  LDC R25, c[0x0][0x638] ;  /* 0x00018e00ff197b82 */ /* 0x000e220000000800 */
[----:B------:R-:W-:-:S07]  /*4b80*/  LOP3.LUT R19, RZ, R5, RZ, 0x33, !PT ;  /* 0x00000005ff137212 */ /* 0x000fce00078e33ff */
[----:B------:R-:W0:Y:S01]  /*4b90*/  LDC R28, c[0x0][0x610] ;  /* 0x00018400ff1c7b82 */ /* 0x000e220000000800 */
[----:B----4-:R-:W-:Y:S05]  /*4ba0*/  @!P0 BRA `(.L_x_102) ;  /* 0x0000000000288947 */ /* 0x010fea0003800000 */
[----:B---3--:R-:W3:Y:S02]  /*4bb0*/  LDC R0, c[0x0][0x64c] ;  /* 0x00019300ff007b82 */ /* 0x008ee40000000800 */
[----:B---3--:R-:W-:-:S05]  /*4bc0*/  IADD3 R7, P0, R13, R0, RZ ;  /* 0x000000000d077210 */ /* 0x008fca0007f1e0ff */
        /* <DEDUP_REMOVED lines=8> */
.L_x_102:
[----:B------:R-:W4:Y:S01]  /*4c50*/  LDC R4, c[0x0][0x65c] ;  /* 0x00019700ff047b82 */ /* 0x000f220000000800 */
[----:B--23--:R-:W-:Y:S01]  /*4c60*/  SHF.R.U64 R0, R2, R21, R3 ;  /* 0x0000001502007219 */ /* 0x00cfe20000001203 */
[----:B-1----:R-:W-:Y:S01]  /*4c70*/  VIADD R3, R14, 0xffffffff ;  /* 0xffffffff0e037836 */ /* 0x002fe20000000000 */
[----:B------:R-:W-:Y:S01]  /*4c80*/  LOP3.LUT R19, R8, R19, RZ, 0xc0, !PT ;  /* 0x0000001308137212 */ /* 0x000fe200078ec0ff */
[----:B------:R-:W-:Y:S02]  /*4c90*/  IMAD.MOV R12, RZ, RZ, -R12 ;  /* 0x000000ffff0c7224 */ /* 0x000fe400078e0a0c */
[----:B------:R-:W-:Y:S01]  /*4ca0*/  IMAD.MOV R2, RZ, RZ, -R0 ;  /* 0x000000ffff027224 */ /* 0x000fe200078e0a00 */
[----:B------:R-:W-:Y:S01]  /*4cb0*/  LOP3.LUT R3, R10, R3, RZ, 0xc0, !PT ;  /* 0x000000030a037212 */ /* 0x000fe200078ec0ff */
[----:B------:R-:W-:Y:S02]  /*4cc0*/  IMAD R19, R24, R0, R19 ;  /* 0x0000000018137224 */ /* 0x000fe400078e0213 */
[----:B0-----:R-:W-:-:S04]  /*4cd0*/  IMAD R0, R2, R25, R13 ;  /* 0x0000001902007224 */ /* 0x001fc800078e020d */
[----:B------:R-:W-:Y:S01]  /*4ce0*/  IMAD R2, R0, R14, R3 ;  /* 0x0000000e00027224 */ /* 0x000fe200078e0203 */
[----:B----4-:R-:W-:Y:S01]  /*4cf0*/  ISETP.NE.AND P0, PT, R4, 0x1, PT ;  /* 0x000000010400780c */ /* 0x010fe20003f05270 */
[----:B------:R-:W-:-:S05]  /*4d00*/  IMAD.MOV.U32 R4, RZ, RZ, 0x1 ;  /* 0x00000001ff047424 */ /* 0x000fca00078e00ff */
[----:B------:R-:W-:-:S07]  /*4d10*/  PRMT R0, R4, 0x7610, R0 ;  /* 0x0000761004007816 */ /* 0x000fce0000000000 */
[----:B------:R-:W-:-:S04]  /*4d20*/  @P0 IMAD R22, R15, R12, R20 ;  /* 0x0000000c0f160224 */ /* 0x000fc800078e0214 */
[----:B------:R-:W-:-:S05]  /*4d30*/  IMAD R19, R19, R28, R22 ;  /* 0x0000001c13137224 */ /* 0x000fca00078e0216 */
[----:B------:R-:W-:Y:S02]  /*4d40*/  SEL R22, R2, R19, !P0 ;  /* 0x0000001302167207 */ /* 0x000fe40004000000 */
[----:B------:R-:W-:Y:S01]  /*4d50*/  SEL R19, R19, R2, !P0 ;  /* 0x0000000213137207 */ /* 0x000fe20004000000 */
[----:B------:R-:W-:-:S07]  /*4d60*/  IMAD.MOV.U32 R2, RZ, RZ, R11 ;  /* 0x000000ffff027224 */ /* 0x000fce00078e000b */
.L_x_100:
[----:B------:R-:W-:Y:S02]  /*4d70*/  LOP3.LUT P0, RZ, R0, 0xff, RZ, 0xc0, !PT ;  /* 0x000000ff00ff7812 */ /* 0x000fe4000780c0ff */
[----:B------:R-:W-:-:S11]  /*4d80*/  LOP3.LUT R73, R73, 0x1, RZ, 0x3c, !PT ;  /* 0x0000000149497812 */ /* 0x000fd600078e3cff */
[----:B------:R-:W-:Y:S05]  /*4d90*/  @P0 BRA `(.L_x_103) ;  /* 0xffffffcc00300947 */ /* 0x000fea000383ffff */
[----:B------:R-:W-:Y:S05]  /*4da0*/  EXIT ;  /* 0x000000000000794d */ /* 0x000fea0003800000 */
.L_x_18:
[----:B------:R-:W-:-:S08]  /*4db0*/  ISETP.NE.AND P0, PT, R5, RZ, PT ;  /* 0x000000ff0500720c */ /* 0x000fd00003f05270 */
[----:B0-----:R-:W0:-:S00]  /*4dc0*/  USETMAXREG.DEALLOC.CTAPOOL 0x28 ;  /* 0x00000028000079c8 */ /* 0x001e0000080e0500 */
[----:B------:R-:W-:Y:S05]  /*4dd0*/  @P0 EXIT ;  /* 0x000000000000094d */ /* 0x000fea0003800000 */
[----:B0-----:R-:W-:Y:S01]  /*4de0*/  LOP3.LUT P0, RZ, R8, 0xff, RZ, 0xc0, !PT ;  /* 0x000000ff08ff7812 */ /* 0x001fe2000780c0ff */
[----:B------:R-:W-:Y:S02]  /*4df0*/  IMAD.MOV.U32 R0, RZ, RZ, 0x1 ;  /* 0x00000001ff007424 */ /* 0x000fe400078e00ff */
[----:B------:R-:W-:-:S10]  /*4e00*/  IMAD.MOV.U32 R6, RZ, RZ, RZ ;  /* 0x000000ffff067224 */ /* 0x000fd400078e00ff */
[----:B------:R-:W-:Y:S05]  /*4e10*/  @!P0 BRA `(.L_x_104) ;  /* 0x0000000c008c8947 */ /* 0x000fea0003800000 */
[----:B------:R-:W0:Y:S01]  /*4e20*/  S2UR UR9, SR_CgaCtaId ;  /* 0x00000000000979c3 */ /* 0x000e220000008800 */
[----:B------:R-:W-:Y:S01]  /*4e30*/  UMOV UR13, 0x1 ;  /* 0x00000001000d7882 */ /* 0x000fe20000000000 */
[----:B------:R-:W-:Y:S01]  /*4e40*/  LOP3.LUT P0, RZ, R4, 0x1f, RZ, 0xc0, !PT ;  /* 0x0000001f04ff7812 */ /* 0x000fe2000780c0ff */
[----:B------:R-:W-:Y:S01]  /*4e50*/  ULDC UR5, c[0x0][0x658] ;  /* 0x0001960000057ab9 */ /* 0x000fe20000000800 */
[----:B------:R-:W-:Y:S01]  /*4e60*/  UMOV UR7, 0xffffffff ;  /* 0xffffffff00077882 */ /* 0x000fe20000000000 */
[----:B------:R-:W-:Y:S01]  /*4e70*/  BSSY B0, `(.L_x_104) ;  /* 0x00000dd000007945 */ /* 0x000fe20003800000 */
[----:B------:R-:W-:Y:S01]  /*4e80*/  USHF.L.U32 UR7, UR7, UR5, URZ ;  /* 0x0000000507077299 */ /* 0x000fe2000800063f */
[C---:B------:R-:W-:Y:S01]  /*4e90*/  ISETP.NE.AND P2, PT, R3.reuse, RZ, PT ;  /* 0x000000ff0300720c */ /* 0x040fe20003f45270 */
[----:B------:R-:W-:Y:S01]  /*4ea0*/  IMAD.MOV.U32 R8, RZ, RZ, 0x1 ;  /* 0x00000001ff087424 */ /* 0x000fe200078e00ff */
[----:B------:R-:W-:Y:S01]  /*4eb0*/  ISETP.NE.OR P0, PT, R3, RZ, !P0 ;  /* 0x000000ff0300720c */ /* 0x000fe20004705670 */
[----:B------:R-:W-:Y:S01]  /*4ec0*/  IMAD.MOV.U32 R0, RZ, RZ, 0x1 ;  /* 0x00000001ff007424 */ /* 0x000fe200078e00ff */
[----:B------:R-:W-:Y:S01]  /*4ed0*/  LOP3.LUT R7, R16, 0x2, RZ, 0xfc, !PT ;  /* 0x0000000210077812 */ /* 0x000fe200078efcff */
[----:B------:R-:W-:Y:S01]  /*4ee0*/  IMAD.MOV.U32 R6, RZ, RZ, RZ ;  /* 0x000000ffff067224 */ /* 0x000fe200078e00ff */
[----:B------:R-:W-:Y:S01]  /*4ef0*/  ULDC UR4, c[0x0][0x600] ;  /* 0x0001800000047ab9 */ /* 0x000fe20000000800 */
[----:B------:R-:W-:Y:S01]  /*4f00*/  UMOV UR18, 0x1111 ;  /* 0x0000111100127882 */ /* 0x000fe20000000000 */
[----:B------:R-:W-:-:S02]  /*4f10*/  USHF.L.U32 UR5, UR13, UR5, URZ ;  /* 0x000000050d057299 */ /* 0x000fc4000800063f */
[----:B------:R-:W-:Y:S02]  /*4f20*/  UIADD3 UR28, UR40, 0x1, URZ ;  /* 0x00000001281c7890 */ /* 0x000fe4000fffe03f */
[----:B------:R-:W-:Y:S02]  /*4f30*/  UIADD3 UR4, UR4, -0x1, URZ ;  /* 0xffffffff04047890 */ /* 0x000fe4000fffe03f */
[----:B------:R-:W-:Y:S01]  /*4f40*/  ULOP3.LUT UR7, URZ, UR7, URZ, 0x33, !UPT ;  /* 0x000000073f077292 */ /* 0x000fe2000f8e333f */
[----:B------:R-:W-:Y:S01]  /*4f50*/  ULDC.64 UR24, c[0x0][0x198] ;  /* 0x0000660000187ab9 */ /* 0x000fe20000000a00 */
[----:B0-----:R-:W-:Y:S02]  /*4f60*/  USHF.R.U32.HI UR27, URZ, 0x2, UR9 ;  /* 0x000000023f1b7899 */ /* 0x001fe40008011609 */
[----:B------:R-:W-:Y:S02]  /*4f70*/  ULOP3.LUT UR8, UR9, 0x3, URZ, 0xc0, !UPT ;  /* 0x0000000309087892 */ /* 0x000fe4000f8ec03f */
[----:B------:R-:W-:-:S02]  /*4f80*/  USHF.L.U32 UR6, UR9, 0x4, URZ ;  /* 0x0000000409067899 */ /* 0x000fc4000800063f */
[----:B------:R-:W-:Y:S02]  /*4f90*/  USHF.L.U32 UR26, UR9, 0x9, URZ ;  /* 0x00000009091a7899 */ /* 0x000fe4000800063f */
[----:B------:R-:W-:Y:S02]  /*4fa0*/  ULOP3.LUT UR9, UR9, 0xfffffffc, URZ, 0xc0, !UPT ;  /* 0xfffffffc09097892 */ /* 0x000fe4000f8ec03f */
[----:B------:R-:W-:Y:S02]  /*4fb0*/  UISETP.GT.U32.AND UP0, UPT, UR8, 0xffff, UPT ;  /* 0x0000ffff0800788c */ /* 0x000fe4000bf04070 */
[----:B------:R-:W-:Y:S02]  /*4fc0*/  ULOP3.LUT UR11, UR9, 0x1, URZ, 0xfc, !UPT ;  /* 0x00000001090b7892 */ /* 0x000fe4000f8efc3f */
[----:B------:R-:W-:Y:S02]  /*4fd0*/  ULOP3.LUT UR12, UR9, 0x2, URZ, 0xfc, !UPT ;  /* 0x00000002090c7892 */ /* 0x000fe4000f8efc3f */
[----:B------:R-:W-:-:S02]  /*4fe0*/  USHF.L.U32 UR10, UR13, UR9, URZ ;  /* 0x000000090d0a7299 */ /* 0x000fc4000800063f */
[----:B------:R-:W-:Y:S02]  /*4ff0*/  ULOP3.LUT UR9, UR9, 0x3, URZ, 0xfc, !UPT ;  /* 0x0000000309097892 */ /* 0x000fe4000f8efc3f */
[----:B------:R-:W-:Y:S02]  /*5000*/  USHF.L.U32 UR11, UR13, UR11, URZ ;  /* 0x0000000b0d0b7299 */ /* 0x000fe4000800063f */
[----:B------:R-:W-:Y:S02]  /*5010*/  USHF.L.U32 UR12, UR13, UR12, URZ ;  /* 0x0000000c0d0c7299 */ /* 0x000fe4000800063f */
[----:B------:R-:W-:Y:S02]  /*5020*/  USEL UR8, UR8, 0xffff, !UP0 ;  /* 0x0000ffff08087887 */ /* 0x000fe4000c000000 */
[----:B------:R-:W-:Y:S02]  /*5030*/  USHF.L.U32 UR9, UR13, UR9, URZ ;  /* 0x000000090d097299 */ /* 0x000fe4000800063f */
[----:B------:R-:W-:-:S02]  /*5040*/  ULOP3.LUT UR10, UR12, UR10, UR11, 0xfe, !UPT ;  /* 0x0000000a0c0a7292 */ /* 0x000fc4000f8efe0b */
[----:B------:R-:W-:Y:S02]  /*5050*/  ULOP3.LUT UR8, UR8, 0xffff, URZ, 0xc0, !UPT ;  /* 0x0000ffff08087892 */ /* 0x000fe4000f8ec03f */
[----:B------:R-:W-:Y:S02]  /*5060*/  ULOP3.LUT UR6, UR6, 0x30, URZ, 0xc0, !UPT ;  /* 0x0000003006067892 */ /* 0x000fe4000f8ec03f */
[----:B------:R-:W-:Y:S02]  /*5070*/  ULOP3.LUT UR13, UR10, UR9, URZ, 0xfc, !UPT ;  /* 0x000000090a0d7292 */ /* 0x000fe4000f8efc3f */
[----:B------:R-:W-:-:S12]  /*5080*/  USHF.L.U32 UR18, UR18, UR8, URZ ;  /* 0x0000000812127299 */ /* 0x000fd8000800063f */
.L_x_116:
[----:B------:R-:W-:-:S03]  /*5090*/  UMOV UR8, 0xffffffff ;  /* 0xffffffff00087882 */ /* 0x000fc60000000000 */
[----:B------:R-:W-:Y:S05]  /*50a0*/  BRA.DIV UR8, `(.L_x_105) ;  /* 0x0000001e085c7947 */ /* 0x000fea000b800000 */
[----:B------:R-:W-:-:S13]  /*50b0*/  ELECT P6, URZ, PT ;  /* 0x00000000003f782f */ /* 0x000fda00038c0000 */
.L_x_153:
[----:B------:R-:W0:Y:S01]  /*50c0*/  LDC R3, c[0x0][0x28c] ;  /* 0x0000a300ff037b82 */ /* 0x000e220000000800 */
[----:B------:R-:W-:Y:S01]  /*50d0*/  BSSY B1, `(.L_x_106) ;  /* 0x000003e000017945 */ /* 0x000fe20003800000 */
[----:B0-----:R-:W-:-:S13]  /*50e0*/  ISETP.LT.OR P6, PT, R3, 0x1, !P6 ;  /* 0x000000010300780c */ /* 0x001fda00077c1670 */
[----:B------:R-:W-:Y:S05]  /*50f0*/  @P6 BRA `(.L_x_107) ;  /* 0x0000000000ec6947 */ /* 0x000fea0003800000 */
[----:B------:R-:W-:Y:S01]  /*5100*/  LEA R19, R19, UR27, 0x2 ;  /* 0x0000001b13137c11 */ /* 0x000fe2000f8e10ff */
[----:B------:R-:W-:Y:S01]  /*5110*/  IMAD.MOV.U32 R12, RZ, RZ, RZ ;  /* 0x000000ffff0c7224 */ /* 0x000fe200078e00ff */
[----:B------:R-:W-:Y:S01]  /*5120*/  LEA R22, R22, UR6, 0x6 ;  /* 0x0000000616167c11 */ /* 0x000fe2000f8e30ff */
[----:B------:R-:W-:Y:S02]  /*5130*/  IMAD.U32 R13, RZ, RZ, UR28 ;  /* 0x0000001cff0d7e24 */ /* 0x000fe4000f8e00ff */
[----:B------:R-:W-:Y:S02]  /*5140*/  IMAD.MOV.U32 R3, RZ, RZ, R0 ;  /* 0x000000ffff037224 */ /* 0x000fe400078e0000 */
[----:B------:R-:W-:Y:S02]  /*5150*/  IMAD.MOV.U32 R4, RZ, RZ, R6 ;  /* 0x000000ffff047224 */ /* 0x000fe400078e0006 */
[----:B------:R-:W-:-:S07]  /*5160*/  IMAD.SHL.U32 R19, R19, 0x10, RZ ;  /* 0x0000001013137824 */ /* 0x000fce00078e00ff */
.L_x_111:
[----:B------:R-:W0:Y:S01]  /*5170*/  S2R R10, SR_CgaCtaId ;  /* 0x00000000000a7919 */ /* 0x000e220000008800 */
[----:B------:R-:W-:Y:S01]  /*5180*/  MOV R5, 0x400 ;  /* 0x0000040000057802 */ /* 0x000fe20000000f00 */
[----:B------:R-:W1:Y:S03]  /*5190*/  @!P2 LDC R9, c[0x0][0x500] ;  /* 0x00014000ff09ab82 */ /* 0x000e660000000800 */
[----:B0-----:R-:W-:Y:S02]  /*51a0*/  LEA R11, R10, R5, 0x18 ;  /* 0x000000050a0b7211 */ /* 0x001fe400078ec0ff */
[----:B------:R-:W-:-:S03]  /*51b0*/  SHF.L.U32 R5, R3, 0x1f, RZ ;  /* 0x0000001f03057819 */ /* 0x000fc600000006ff */
[----:B------:R-:W-:-:S04]  /*51c0*/  IMAD R10, R4, 0x8, R11 ;  /* 0x00000008040a7824 */ /* 0x000fc800078e020b */
[----:B------:R-:W0:Y:S02]  /*51d0*/  SYNCS.PHASECHK.TRANS64.TRYWAIT P1, [R10+URZ+0xe0], R5 ;  /* 0x0000e0050a0075a7 */ /* 0x000e24000802017f */
[----:B01----:R-:W-:Y:S05]  /*51e0*/  @!P1 BRA `(.L_x_108) ;  /* 0x0000001c002c9947 */ /* 0x003fea0003800000 */
.L_x_154:
[----:B0-----:R-:W-:Y:S01]  /*51f0*/  PRMT R5, R7, 0x9910, RZ ;  /* 0x0000991007057816 */ /* 0x001fe200000000ff */
[----:B------:R0:W-:Y:S03]  /*5200*/  @!P2 SYNCS.ARRIVE.TRANS64 RZ, [R10+URZ], R9 ;  /* 0x000000090affa9a7 */ /* 0x0001e6000800003f */
[----:B------:R-:W-:-:S13]  /*5210*/  ISETP.NE.AND P1, PT, R5, 0x2, PT ;  /* 0x000000020500780c */ /* 0x000fda0003f25270 */
[----:B0-----:R-:W-:Y:S05]  /*5220*/  @P1 BRA `(.L_x_109) ;  /* 0x0000000000041947 */ /* 0x001fea0003800000 */
[----:B------:R-:W-:Y:S01]  /*5230*/  BPT.TRAP 0x1 ;  /* 0x000000040000795c */ /* 0x000fe20000300000 */
.L_x_109:
[----:B------:R-:W-:Y:S05]  /*5240*/  @P0 BRA `(.L_x_110) ;  /* 0x0000000000040947 */ /* 0x000fea0003800000 */
[----:B------:R-:W-:Y:S01]  /*5250*/  BPT.TRAP 0x1 ;  /* 0x000000040000795c */ /* 0x000fe20000300000 */
.L_x_110:
[----:B------:R-:W-:Y:S01]  /*5260*/  R2UR UR8, R4 ;  /* 0x00000000040872ca */ /* 0x000fe200000e0000 */
[----:B------:R-:W-:Y:S01]  /*5270*/  VIADD R13, R13, 0xffffffff ;  /* 0xffffffff0d0d7836 */ /* 0x000fe20000000000 */
[----:B------:R-:W-:Y:S01]  /*5280*/  R2UR UR15, R11 ;  /* 0x000000000b0f72ca */ /* 0x000fe200000e0000 */
[----:B------:R-:W-:Y:S01]  /*5290*/  UIADD3 UR14, UP0, UR24, 0xf0, URZ ;  /* 0x000000f0180e7890 */ /* 0x000fe2000ff1e03f */
[----:B------:R-:W-:Y:S01]  /*52a0*/  R2UR UR22, R19 ;  /* 0x00000000131672ca */ /* 0x000fe200000e0000 */
[----:B------:R-:W-:Y:S01]  /*52b0*/  UIADD3 UR30, UP1, UR24, 0x1f0, URZ ;  /* 0x000001f0181e7890 */ /* 0x000fe2000ff3e03f */
[----:B------:R-:W-:Y:S01]  /*52c0*/  R2UR UR9, R10 ;  /* 0x000000000a0972ca */ /* 0x000fe200000e0000 */
[----:B------:R-:W-:Y:S01]  /*52d0*/  UPRMT UR19, URZ, 0x5410, UR18 ;  /* 0x000054103f137896 */ /* 0x000fe20008000012 */
[----:B------:R-:W-:Y:S01]  /*52e0*/  R2UR UR10, R12 ;  /* 0x000000000c0a72ca */ /* 0x000fe200000e0000 */
[----:B------:R-:W-:Y:S01]  /*52f0*/  VIADD R4, R4, 0x1 ;  /* 0x0000000104047836 */ /* 0x000fe20000000000 */
[----:B------:R-:W-:Y:S01]  /*5300*/  R2UR UR12, R2 ;  /* 0x00000000020c72ca */ /* 0x000fe200000e0000 */
[----:B------:R-:W-:Y:S01]  /*5310*/  UPRMT UR29, URZ, 0x5410, UR13 ;  /* 0x000054103f1d7896 */ /* 0x000fe2000800000d */
[----:B------:R-:W-:Y:S01]  /*5320*/  R2UR UR23, R22 ;  /* 0x00000000161772ca */ /* 0x000fe200000e0000 */
[----:B------:R-:W-:Y:S01]  /*5330*/  USHF.L.U32 UR8, UR8, 0xb, URZ ;  /* 0x0000000b08087899 */ /* 0x000fe2000800063f */
[----:B------:R-:W-:Y:S01]  /*5340*/  ISETP.GT.AND P3, PT, R13, 0x1, PT ;  /* 0x000000010d00780c */ /* 0x000fe20003f64270 */
[----:B------:R-:W-:Y:S01]  /*5350*/  UIADD3.X UR31, URZ, UR25, URZ, UP1, !UPT ;  /* 0x000000193f1f7290 */ /* 0x000fe20008ffe43f */
[----:B------:R-:W-:Y:S01]  /*5360*/  ISETP.NE.AND P1, PT, R4, 0x1c, PT ;  /* 0x0000001c0400780c */ /* 0x000fe20003f25270 */
[----:B------:R-:W-:Y:S01]  /*5370*/  ULEA UR11, UR27, UR8, 0x9 ;  /* 0x000000081b0b7291 */ /* 0x000fe2000f8e483f */
[----:B------:R-:W-:Y:S01]  /*5380*/  VIADD R12, R12, 0x20 ;  /* 0x000000200c0c7836 */ /* 0x000fe20000000000 */
[----:B------:R-:W-:Y:S01]  /*5390*/  ULOP3.LUT UR8, UR8, 0x600, UR26, 0xf8, !UPT ;  /* 0x0000060008087892 */ /* 0x000fe2000f8ef81a */
[----:B------:R-:W-:Y:S01]  /*53a0*/  SEL R10, RZ, 0x1, P1 ;  /* 0x00000001ff0a7807 */ /* 0x000fe20000800000 */
[----:B------:R-:W-:Y:S01]  /*53b0*/  ULEA UR11, UR11, UR15, 0x1 ;  /* 0x0000000f0b0b7291 */ /* 0x000fe2000f8e083f */
[----:B------:R-:W-:Y:S01]  /*53c0*/  SEL R4, R4, RZ, P1 ;  /* 0x000000ff04047207 */ /* 0x000fe20000800000 */
[----:B------:R-:W-:Y:S01]  /*53d0*/  ULEA UR8, UR8, UR15, 0x1 ;  /* 0x0000000f08087291 */ /* 0x000fe2000f8e083f */
[----:B------:R-:W-:Y:S01]  /*53e0*/  LOP3.LUT R3, R3, R10, RZ, 0x3c, !PT ;  /* 0x0000000a03037212 */ /* 0x000fe200078e3cff */
[----:B------:R-:W-:-:S02]  /*53f0*/  UIADD3 UR20, UR11, 0x300, URZ ;  /* 0x000003000b147890 */ /* 0x000fc4000fffe03f */
[----:B------:R-:W-:Y:S02]  /*5400*/  UIADD3.X UR15, URZ, UR25, URZ, UP0, !UPT ;  /* 0x000000193f0f7290 */ /* 0x000fe400087fe43f */
[----:B------:R-:W-:Y:S01]  /*5410*/  UIADD3 UR21, UR8, 0x1c300, URZ ;  /* 0x0001c30008157890 */ /* 0x000fe2000fffe03f */
[----:B------:R-:W-:Y:S01]  /*5420*/  UMOV UR16, 0x0 ;  /* 0x0000000000107882 */ /* 0x000fe20000000000 */
[----:B------:R-:W-:Y:S01]  /*5430*/  UMOV UR17, 0x10000000 ;  /* 0x1000000000117882 */ /* 0x000fe20000000000 */
[----:B------:R-:W-:Y:S01]  /*5440*/  UMOV UR11, UR22 ;  /* 0x00000016000b7c82 */ /* 0x000fe20008000000 */
[----:B------:R-:W-:-:S03]  /*5450*/  UMOV UR8, UR20 ;  /* 0x0000001400087c82 */ /* 0x000fc60008000000 */
[----:B------:R0:W-:Y:S02]  /*5460*/  UTMALDG.3D.MULTICAST [UR8], [UR14], UR19, desc[UR16] ;  /* 0x000010080e0073b4 */ /* 0x0001e40008011813 */
[----:B0-----:R-:W-:Y:S01]  /*5470*/  UMOV UR8, UR21 ;  /* 0x0000001500087c82 */ /* 0x001fe20008000000 */
[----:B------:R-:W-:Y:S02]  /*5480*/  UMOV UR11, UR23 ;  /* 0x00000017000b7c82 */ /* 0x000fe40008000000 */
[----:B------:R0:W-:Y:S02]  /*5490*/  UTMALDG.3D.MULTICAST [UR8], [UR30], UR29, desc[UR16] ;  /* 0x000010081e0073b4 */ /* 0x0001e4000801181d */
[----:B0-----:R-:W-:Y:S05]  /*54a0*/  @P3 BRA `(.L_x_111) ;  /* 0xfffffffc00303947 */ /* 0x001fea000383ffff */
.L_x_107:
[----:B------:R-:W-:Y:S05]  /*54b0*/  BSYNC B1 ;  /* 0x0000000000017941 */ /* 0x000fea0003800000 */
.L_x_106:
[----:B------:R-:W2:Y:S01]  /*54c0*/  LDL.64 R10, [R1] ;  /* 0x00000000010a7983 */ /* 0x000ea20000100a00 */
[----:B------:R-:W-:Y:S01]  /*54d0*/  LOP3.LUT P4, RZ, R8, 0xff, RZ, 0xc0, !PT ;  /* 0x000000ff08ff7812 */ /* 0x000fe2000788c0ff */
[----:B------:R-:W-:Y:S01]  /*54e0*/  VIADD R9, R6, UR40 ;  /* 0x0000002806097c36 */ /* 0x000fe20008000000 */
[----:B------:R-:W-:Y:S01]  /*54f0*/  ULDC.64 UR8, c[0x0][0x650] ;  /* 0x0001940000087ab9 */ /* 0x000fe20000000a00 */
[----:B------:R-:W-:Y:S01]  /*5500*/  IMAD.U32 R4, RZ, RZ, UR40 ;  /* 0x00000028ff047e24 */ /* 0x000fe2000f8e00ff */
[----:B------:R-:W-:Y:S01]  /*5510*/  UISETP.GE.U32.AND UP0, UPT, UR40, 0x1c, UPT ;  /* 0x0000001c2800788c */ /* 0x000fe2000bf06070 */
[----:B------:R-:W-:Y:S01]  /*5520*/  BSSY B1, `(.L_x_112) ;  /* 0x000006f000017945 */ /* 0x000fe20003800000 */
[----:B------:R-:W-:Y:S01]  /*5530*/  ISETP.GT.U32.AND P1, PT, R9, 0x1b, PT ;  /* 0x0000001b0900780c */ /* 0x000fe20003f24070 */
[----:B------:R-:W-:Y:S01]  /*5540*/  IMAD.MOV.U32 R19, RZ, RZ, -0x1 ;  /* 0xffffffffff137424 */ /* 0x000fe200078e00ff */
[----:B------:R-:W-:Y:S01]  /*5550*/  PRMT R8, RZ, 0x7610, R8 ;  /* 0x00007610ff087816 */ /* 0x000fe20000000008 */
[----:B------:R-:W-:Y:S01]  /*5560*/  IMAD.MOV.U32 R22, RZ, RZ, -0x1 ;  /* 0xffffffffff167424 */ /* 0x000fe200078e00ff */
[----:B------:R-:W-:-:S02]  /*5570*/  ISETP.LT.U32.AND P1, PT, R4, 0x1c, P1 ;  /* 0x0000001c0400780c */ /* 0x000fc40000f21070 */
[----:B------:R-:W-:Y:S01]  /*5580*/  PLOP3.LUT P3, PT, PT, PT, UP0, 0x80, 0x0 ;  /* 0x000000000000781c */ /* 0x000fe20003f6f008 */
[----:B------:R-:W0:Y:S01]  /*5590*/  @P4 S2R R3, SR_CgaCtaId ;  /* 0x0000000000034919 */ /* 0x000e220000008800 */
[----:B------:R-:W-:Y:S02]  /*55a0*/  @P4 MOV R2, 0x400 ;  /* 0x0000040000024802 */ /* 0x000fe40000000f00 */
[----:B------:R-:W-:-:S04]  /*55b0*/  SEL R5, RZ, 0x1, !P1 ;  /* 0x00000001ff057807 */ /* 0x000fc80004800000 */
[----:B------:R-:W-:Y:S02]  /*55c0*/  LOP3.LUT R0, R0, R5, RZ, 0x3c, !PT ;  /* 0x0000000500007212 */ /* 0x000fe400078e3cff */
[----:B0-----:R-:W-:-:S04]  /*55d0*/  @P4 LEA R2, R3, R2, 0x18 ;  /* 0x0000000203024211 */ /* 0x001fc800078ec0ff */
[----:B------:R0:W-:Y:S02]  /*55e0*/  @P4 SYNCS.ARRIVE.TRANS64.A1T0 RZ, [R2+URZ+0x1f8], RZ ;  /* 0x0001f8ff02ff49a7 */ /* 0x0001e4000810003f */
[----:B0-----:R-:W-:-:S05]  /*55f0*/  SHF.R.U32.HI R2, RZ, 0x2, R9 ;  /* 0x00000002ff027819 */ /* 0x001fca0000011609 */
[----:B------:R-:W-:-:S04]  /*5600*/  IMAD.WIDE.U32 R2, R2, 0x24924925, RZ ;  /* 0x2492492502027825 */ /* 0x000fc800078e00ff */
[----:B------:R-:W-:Y:S01]  /*5610*/  IMAD R6, R3, -0x1c, R9 ;  /* 0xffffffe403067824 */ /* 0x000fe200078e0209 */
[--C-:B------:R-:W-:Y:S01]  /*5620*/  @P3 LOP3.LUT R0, R0, 0x1, R3.reuse, 0x78, !PT ;  /* 0x0000000100003812 */ /* 0x100fe200078e7803 */
[----:B------:R-:W-:Y:S01]  /*5630*/  IMAD.MOV.U32 R2, RZ, RZ, -0x1 ;  /* 0xffffffffff027424 */ /* 0x000fe200078e00ff */
[----:B------:R-:W-:Y:S02]  /*5640*/  PRMT R3, RZ, 0x7610, R3 ;  /* 0x00007610ff037816 */ /* 0x000fe40000000003 */
[----:B--2---:R-:W-:-:S04]  /*5650*/  IADD3 R18, P4, R18, R10, RZ ;  /* 0x0000000a12127210 */ /* 0x004fc80007f9e0ff */
[----:B------:R-:W-:Y:S01]  /*5660*/  ISETP.GE.U32.AND P1, PT, R18, UR8, PT ;  /* 0x0000000812007c0c */ /* 0x000fe2000bf26070 */
[----:B------:R-:W-:-:S05]  /*5670*/  IMAD.X R17, R17, 0x1, R23, P4 ;  /* 0x0000000111117824 */ /* 0x000fca00020e0617 */
[----:B------:R-:W-:-:S13]  /*5680*/  ISETP.GE.U32.AND.EX P1, PT, R17, UR9, PT, P1 ;  /* 0x0000000911007c0c */ /* 0x000fda000bf26110 */
[----:B------:R-:W-:Y:S05]  /*5690*/  @P1 BRA `(.L_x_113) ;  /* 0x00000004005c1947 */ /* 0x000fea0003800000 */
[----:B------:R-:W0:Y:S01]  /*56a0*/  S2R R11, SR_CTAID.X ;  /* 0x00000000000b7919 */ /* 0x000e220000002500 */
[----:B------:R-:W-:Y:S01]  /*56b0*/  ULDC.64 UR8, c[0x0][0x628] ;  /* 0x00018a0000087ab9 */ /* 0x000fe20000000a00 */
[----:B------:R-:W1:Y:S01]  /*56c0*/  LDC R12, c[0x0][0x144] ;  /* 0x00005100ff0c7b82 */ /* 0x000e620000000800 */
[----:B------:R-:W-:Y:S01]  /*56d0*/  ISETP.NE.U32.AND P1, PT, RZ, UR8, PT ;  /* 0x00000008ff007c0c */ /* 0x000fe2000bf25070 */
[----:B------:R-:W2:Y:S01]  /*56e0*/  S2R R9, SR_CTAID.Y ;  /* 0x0000000000097919 */ /* 0x000ea20000002600 */
[----:B------:R-:W-:Y:S01]  /*56f0*/  ULDC UR10, c[0x0][0x150] ;  /* 0x00005400000a7ab9 */ /* 0x000fe20000000800 */
[----:B------:R-:W-:Y:S01]  /*5700*/  ULDC UR11, c[0x0][0x630] ;  /* 0x00018c00000b7ab9 */ /* 0x000fe20000000800 */
[----:B------:R-:W-:Y:S01]  /*5710*/  ISETP.NE.AND.EX P1, PT, RZ, UR9, PT, P1 ;  /* 0x00000009ff007c0c */ /* 0x000fe2000bf25310 */
[----:B------:R-:W-:Y:S01]  /*5720*/  IMAD.MOV.U32 R2, RZ, RZ, R18 ;  /* 0x000000ffff027224 */ /* 0x000fe200078e0012 */
[----:B0-----:R-:W-:-:S05]  /*5730*/  I2FP.F32.U32 R3, R11 ;  /* 0x0000000b00037245 */ /* 0x001fca0000201000 */
[----:B------:R-:W-:Y:S01]  /*5740*/  FMUL R14, R3, UR10 ;  /* 0x0000000a030e7c20 */ /* 0x000fe20008400000 */
[----:B------:R-:W-:-:S05]  /*5750*/  IMAD.MOV.U32 R3, RZ, RZ, R17 ;  /* 0x000000ffff037224 */ /* 0x000fca00078e0011 */
[----:B--2---:R-:W-:Y:S05]  /*5760*/  @!P1 BRA `(.L_x_114) ;  /* 0x0000000000289947 */ /* 0x004fea0003800000 */
[----:B------:R-:W-:Y:S02]  /*5770*/  ULDC UR10, c[0x0][0x634] ;  /* 0x00018d00000a7ab9 */ /* 0x000fe40000000800 */
[----:B------:R-:W-:-:S05]  /*5780*/  IADD3 R3, P1, R18, UR10, RZ ;  /* 0x0000000a12037c10 */ /* 0x000fca000ff3e0ff */
[----:B------:R-:W-:-:S04]  /*5790*/  IMAD.X R13, RZ, RZ, R17, P1 ;  /* 0x000000ffff0d7224 */ /* 0x000fc800008e0611 */
[----:B------:R-:W-:-:S04]  /*57a0*/  IMAD.WIDE.U32 R4, R13, UR8, RZ ;  /* 0x000000080d047c25 */ /* 0x000fc8000f8e00ff */
[----:B------:R-:W-:-:S04]  /*57b0*/  IMAD.WIDE.U32 R4, P1, R3, UR9, R4 ;  /* 0x0000000903047c25 */ /* 0x000fc8000f820004 */
[----:B------:R-:W-:-:S04]  /*57c0*/  IMAD.WIDE.U32 R2, R3, UR8, RZ ;  /* 0x0000000803027c25 */ /* 0x000fc8000f8e00ff */
[----:B------:R-:W-:Y:S01]  /*57d0*/  IMAD.MOV.U32 R2, RZ, RZ, R5 ;  /* 0x000000ffff027224 */ /* 0x000fe200078e0005 */
[----:B------:R-:W-:Y:S01]  /*57e0*/  IADD3 RZ, P3, R3, R4, RZ ;  /* 0x0000000403ff7210 */ /* 0x000fe20007f7e0ff */
[----:B------:R-:W-:-:S04]  /*57f0*/  IMAD.X R3, RZ, RZ, RZ, P1 ;  /* 0x000000ffff037224 */ /* 0x000fc800008e06ff */
[----:B------:R-:W-:-:S08]  /*5800*/  IMAD.WIDE.U32.X R2, R13, UR9, R2, P3 ;  /* 0x000000090d027c25 */ /* 0x000fd000098e0402 */
.L_x_114:
[--C-:B------:R-:W-:Y:S01]  /*5810*/  SHF.R.U64 R10, R2, UR11, R3.reuse ;  /* 0x0000000b020a7c19 */ /* 0x100fe20008001203 */
[----:B------:R-:W0:Y:S01]  /*5820*/  F2I.U32.TRUNC.NTZ R14, R14 ;  /* 0x0000000e000e7305 */ /* 0x000e22000020f000 */
[----:B------:R-:W-:Y:S01]  /*5830*/  SHF.R.U32.HI R2, RZ, UR11, R3 ;  /* 0x0000000bff027c19 */ /* 0x000fe20008011603 */
[----:B------:R-:W-:Y:S01]  /*5840*/  ULDC.64 UR8, c[0x0][0x620] ;  /* 0x0001880000087ab9 */ /* 0x000fe20000000a00 */
[----:B------:R-:W-:Y:S01]  /*5850*/  IADD3 R5, P1, RZ, -R10, RZ ;  /* 0x8000000aff057210 */ /* 0x000fe20007f3e0ff */
[----:B------:R-:W-:Y:S01]  /*5860*/  IMAD.MOV.U32 R3, RZ, RZ, R17 ;  /* 0x000000ffff037224 */ /* 0x000fe200078e0011 */
[----:B------:R-:W-:-:S03]  /*5870*/  ULDC.64 UR10, c[0x0][0x640] ;  /* 0x00019000000a7ab9 */ /* 0x000fc60000000a00 */
[----:B------:R-:W-:Y:S01]  /*5880*/  IMAD.X R2, RZ, RZ, ~R2, P1 ;  /* 0x000000ffff027224 */ /* 0x000fe200008e0e02 */
[----:B------:R-:W-:-:S03]  /*5890*/  ISETP.NE.U32.AND P1, PT, RZ, UR10, PT ;  /* 0x0000000aff007c0c */ /* 0x000fc6000bf25070 */
[----:B------:R-:W-:Y:S01]  /*58a0*/  IMAD R4, R2, UR8, RZ ;  /* 0x0000000802047c24 */ /* 0x000fe2000f8e02ff */
[----:B------:R-:W-:Y:S01]  /*58b0*/  ISETP.NE.AND.EX P1, PT, RZ, UR11, PT, P1 ;  /* 0x0000000bff007c0c */ /* 0x000fe2000bf25310 */
[----:B------:R-:W-:-:S04]  /*58c0*/  IMAD.MOV.U32 R2, RZ, RZ, R18 ;  /* 0x000000ffff027224 */ /* 0x000fc800078e0012 */
[----:B------:R-:W-:Y:S01]  /*58d0*/  IMAD.WIDE.U32 R2, R5, UR8, R2 ;  /* 0x0000000805027c25 */ /* 0x000fe2000f8e0002 */
[----:B------:R-:W-:-:S03]  /*58e0*/  ULDC UR8, c[0x0][0x618] ;  /* 0x0001860000087ab9 */ /* 0x000fc60000000800 */
[----:B------:R-:W-:Y:S01]  /*58f0*/  IMAD R5, R5, UR9, R4 ;  /* 0x0000000905057c24 */ /* 0x000fe2000f8e0204 */
[----:B------:R-:W-:Y:S01]  /*5900*/  ULDC UR9, c[0x0][0x154] ;  /* 0x0000550000097ab9 */ /* 0x000fe20000000800 */
[----:B0-----:R-:W-:Y:S02]  /*5910*/  IMAD.MOV R4, RZ, RZ, -R14 ;  /* 0x000000ffff047224 */ /* 0x001fe400078e0a0e */
[----:B------:R-:W0:Y:S01]  /*5920*/  LDC R14, c[0x0][0x148] ;  /* 0x00005200ff0e7b82 */ /* 0x000e220000000800 */
[----:B------:R-:W-:Y:S02]  /*5930*/  IMAD.IADD R3, R3, 0x1, R5 ;  /* 0x0000000103037824 */ /* 0x000fe400078e0205 */
[----:B-1----:R-:W-:Y:S01]  /*5940*/  IMAD R11, R12, R4, R11 ;  /* 0x000000040c0b7224 */ /* 0x002fe200078e020b */
[----:B------:R-:W-:Y:S02]  /*5950*/  I2FP.F32.U32 R4, R9 ;  /* 0x0000000900047245 */ /* 0x000fe40000201000 */
[----:B------:R-:W-:-:S02]  /*5960*/  SHF.R.U64 R12, R2, UR8, R3 ;  /* 0x00000008020c7c19 */ /* 0x000fc40008001203 */
[----:B------:R-:W-:Y:S01]  /*5970*/  SHF.R.U32.HI R3, RZ, UR8, R3 ;  /* 0x00000008ff037c19 */ /* 0x000fe20008011603 */
[----:B------:R-:W-:Y:S01]  /*5980*/  FMUL R4, R4, UR9 ;  /* 0x0000000904047c20 */ /* 0x000fe20008400000 */
[----:B------:R-:W-:Y:S02]  /*5990*/  ULDC UR8, c[0x0][0x608] ;  /* 0x0001820000087ab9 */ /* 0x000fe40000000800 */
[--C-:B------:R-:W-:Y:S01]  /*59a0*/  SHF.R.U64 R15, R12, UR8, R3.reuse ;  /* 0x000000080c0f7c19 */ /* 0x100fe20008001203 */
[----:B------:R1:W2:Y:S01]  /*59b0*/  F2I.U32.TRUNC.NTZ R20, R4 ;  /* 0x0000000400147305 */ /* 0x0002a2000020f000 */
[----:B------:R-:W-:Y:S01]  /*59c0*/  SHF.R.U32.HI R2, RZ, UR8, R3 ;  /* 0x00000008ff027c19 */ /* 0x000fe20008011603 */
[----:B------:R-:W-:-:S03]  /*59d0*/  ULDC UR8, c[0x0][0x658] ;  /* 0x0001960000087ab9 */ /* 0x000fc60000000800 */
[--C-:B------:R-:W-:Y:S02]  /*59e0*/  SHF.R.U64 R13, R15, UR8, R2.reuse ;  /* 0x000000080f0d7c19 */ /* 0x100fe40008001202 */
[----:B------:R-:W-:-:S03]  /*59f0*/  SHF.R.U32.HI R19, RZ, UR8, R2 ;  /* 0x00000008ff137c19 */ /* 0x000fc60008011602 */
[----:B------:R-:W-:Y:S02]  /*5a00*/  IMAD.MOV.U32 R2, RZ, RZ, R13 ;  /* 0x000000ffff027224 */ /* 0x000fe400078e000d */
[----:B------:R-:W-:Y:S01]  /*5a10*/  IMAD.MOV.U32 R3, RZ, RZ, R19 ;  /* 0x000000ffff037224 */ /* 0x000fe200078e0013 */
[----:B-1----:R-:W-:Y:S06]  /*5a20*/  @!P1 BRA `(.L_x_115) ;  /* 0x0000000000289947 */ /* 0x002fec0003800000 */
        /* <DEDUP_REMOVED lines=10> */
.L_x_115:
[----:B------:R-:W1:Y:S01]  /*5ad0*/  LDC R4, c[0x0][0x65c] ;  /* 0x00019700ff047b82 */ /* 0x000e620000000800 */
[----:B------:R-:W-:Y:S01]  /*5ae0*/  ULDC UR8, c[0x0][0x648] ;  /* 0x0001920000087ab9 */ /* 0x000fe20000000800 */
[----:B------:R-:W-:Y:S01]  /*5af0*/  LOP3.LUT R15, R15, UR7, RZ, 0xc0, !PT ;  /* 0x000000070f0f7c12 */ /* 0x000fe2000f8ec0ff */
[----:B--2---:R-:W-:Y:S01]  /*5b00*/  IMAD.MOV R20, RZ, RZ, -R20 ;  /* 0x000000ffff147224 */ /* 0x004fe200078e0a14 */
[----:B------:R-:W-:Y:S01]  /*5b10*/  SHF.R.U64 R2, R2, UR8, R3 ;  /* 0x0000000802027c19 */ /* 0x000fe20008001203 */
[----:B------:R-:W-:Y:S01]  /*5b20*/  ULDC UR8, c[0x0][0x638] ;  /* 0x00018e0000087ab9 */ /* 0x000fe20000000800 */
[----:B------:R-:W-:Y:S01]  /*5b30*/  LOP3.LUT R12, R12, UR4, RZ, 0xc0, !PT ;  /* 0x000000040c0c7c12 */ /* 0x000fe2000f8ec0ff */
[----:B------:R-:W-:Y:S01]  /*5b40*/  ULDC UR9, c[0x0][0x610] ;  /* 0x0001840000097ab9 */ /* 0x000fe20000000800 */
[----:B------:R-:W-:Y:S01]  /*5b50*/  IMAD.MOV.U32 R3, RZ, RZ, 0x1 ;  /* 0x00000001ff037424 */ /* 0x000fe200078e00ff */
[----:B-1----:R-:W-:Y:S01]  /*5b60*/  ISETP.NE.AND P1, PT, R4, 0x1, PT ;  /* 0x000000010400780c */ /* 0x002fe20003f25270 */
[----:B------:R-:W-:-:S02]  /*5b70*/  IMAD.MOV R4, RZ, RZ, -R2 ;  /* 0x000000ffff047224 */ /* 0x000fc400078e0a02 */
[----:B------:R-:W-:Y:S02]  /*5b80*/  IMAD R2, R2, UR5, R15 ;  /* 0x0000000502027c24 */ /* 0x000fe4000f8e020f */
[----:B------:R-:W-:Y:S01]  /*5b90*/  IMAD R13, R4, UR8, R13 ;  /* 0x00000008040d7c24 */ /* 0x000fe2000f8e020d */
[----:B------:R-:W-:-:S07]  /*5ba0*/  ULDC UR8, c[0x0][0x600] ;  /* 0x0001800000087ab9 */ /* 0x000fce0000000800 */
[----:B0-----:R-:W-:-:S04]  /*5bb0*/  @P1 IMAD R11, R14, R20, R9 ;  /* 0x000000140e0b1224 */ /* 0x001fc800078e0209 */
[----:B------:R-:W-:Y:S02]  /*5bc0*/  IMAD R11, R2, UR9, R11 ;  /* 0x00000009020b7c24 */ /* 0x000fe4000f8e020b */
[----:B------:R-:W-:-:S05]  /*5bd0*/  IMAD R2, R13, UR8, R12 ;  /* 0x000000080d027c24 */ /* 0x000fca000f8e020c */
[----:B------:R-:W-:Y:S02]  /*5be0*/  SEL R22, R2, R11, !P1 ;  /* 0x0000000b02167207 */ /* 0x000fe40004800000 */
[----:B------:R-:W-:Y:S01]  /*5bf0*/  SEL R19, R11, R2, !P1 ;  /* 0x000000020b137207 */ /* 0x000fe20004800000 */
[----:B------:R-:W-:-:S07]  /*5c00*/  IMAD.MOV.U32 R2, RZ, RZ, R10 ;  /* 0x000000ffff027224 */ /* 0x000fce00078e000a */
.L_x_113:
[----:B------:R-:W-:Y:S05]  /*5c10*/  BSYNC B1 ;  /* 0x0000000000017941 */ /* 0x000fea0003800000 */
.L_x_112:
[----:B------:R-:W-:-:S13]  /*5c20*/  LOP3.LUT P1, RZ, R3, 0xff, RZ, 0xc0, !PT ;  /* 0x000000ff03ff7812 */ /* 0x000fda000782c0ff */
[----:B------:R-:W-:Y:S05]  /*5c30*/  @P1 BRA `(.L_x_116) ;  /* 0xfffffff400141947 */ /* 0x000fea000383ffff */
[----:B------:R-:W-:Y:S05]  /*5c40*/  BSYNC B0 ;  /* 0x0000000000007941 */ /* 0x000fea0003800000 */
.L_x_104:
[----:B------:R-:W-:-:S03]  /*5c50*/  UMOV UR8, 0xffffffff ;  /* 0xffffffff00087882 */ /* 0x000fc60000000000 */
[----:B------:R-:W-:Y:S05]  /*5c60*/  BRA.DIV UR8, `(.L_x_117) ;  /* 0x0000001208a07947 */ /* 0x000fea000b800000 */
[----:B------:R-:W-:-:S13]  /*5c70*/  ELECT P6, URZ, PT ;  /* 0x00000000003f782f */ /* 0x000fda00038c0000 */
.L_x_157:
[----:B------:R-:W-:Y:S04]  /*5c80*/  BSSY B0, `(.L_x_118) ;  /* 0x0000103000007945 */ /* 0x000fe80003800000 */
[----:B------:R-:W-:Y:S05]  /*5c90*/  @!P6 BRA `(.L_x_119) ;  /* 0x000000100004e947 */ /* 0x000fea0003800000 */
[----:B------:R-:W-:-:S04]  /*5ca0*/  LOP3.LUT R16, R16, 0x2, RZ, 0xfc, !PT ;  /* 0x0000000210107812 */ /* 0x000fc800078efcff */
[----:B------:R-:W-:-:S13]  /*5cb0*/  ISETP.NE.AND P0, PT, R16, 0x3, PT ;  /* 0x000000031000780c */ /* 0x000fda0003f05270 */
[----:B------:R-:W-:Y:S05]  /*5cc0*/  @!P0 BRA `(.L_x_120) ;  /* 0x0000000000048947 */ /* 0x000fea0003800000 */
[----:B------:R-:W-:Y:S01]  /*5cd0*/  BPT.TRAP 0x1 ;  /* 0x000000040000795c */ /* 0x000fe20000300000 */
.L_x_120:
[----:B------:R-:W0:Y:S01]  /*5ce0*/  S2R R3, SR_CgaCtaId ;  /* 0x0000000000037919 */ /* 0x000e220000008800 */
[----:B------:R-:W-:-:S04]  /*5cf0*/  MOV R2, 0x400 ;  /* 0x0000040000027802 */ /* 0x000fc80000000f00 */
[----:B0-----:R-:W-:Y:S02]  /*5d00*/  LEA R3, R3, R2, 0x18 ;  /* 0x0000000203037211 */ /* 0x001fe400078ec0ff */
[----:B------:R-:W-:-:S03]  /*5d10*/  SHF.L.U32 R2, R0, 0x1f, RZ ;  /* 0x0000001f00027819 */ /* 0x000fc600000006ff */
[----:B------:R-:W-:-:S04]  /*5d20*/  VIADD R3, R3, 0xe0 ;  /* 0x000000e003037836 */ /* 0x000fc80000000000 */
[C---:B------:R-:W-:Y:S02]  /*5d30*/  IMAD R7, R6.reuse, 0x8, R3 ;  /* 0x0000000806077824 */ /* 0x040fe400078e0203 */
[----:B------:R-:W-:Y:S02]  /*5d40*/  VIADD R6, R6, 0x1 ;  /* 0x0000000106067836 */ /* 0x000fe40000000000 */
[----:B------:R-:W0:Y:S03]  /*5d50*/  SYNCS.PHASECHK.TRANS64.TRYWAIT P0, [R7+URZ], R2 ;  /* 0x00000002070075a7 */ /* 0x000e26000800017f */
[----:B------:R-:W-:-:S04]  /*5d60*/  ISETP.NE.AND P1, PT, R6, 0x1c, PT ;  /* 0x0000001c0600780c */ /* 0x000fc80003f25270 */
[----:B------:R-:W-:Y:S02]  /*5d70*/  SEL R5, RZ, 0x1, P1 ;  /* 0x00000001ff057807 */ /* 0x000fe40000800000 */
[----:B------:R-:W-:Y:S02]  /*5d80*/  SEL R6, R6, RZ, P1 ;  /* 0x000000ff06067207 */ /* 0x000fe40000800000 */
[----:B------:R-:W-:-:S03]  /*5d90*/  LOP3.LUT R5, R0, R5, RZ, 0x3c, !PT ;  /* 0x0000000500057212 */ /* 0x000fc600078e3cff */
[----:B------:R-:W-:Y:S01]  /*5da0*/  IMAD R9, R6, 0x8, R3 ;  /* 0x0000000806097824 */ /* 0x000fe200078e0203 */
[----:B------:R-:W-:Y:S01]  /*5db0*/  SHF.L.U32 R4, R5, 0x1f, RZ ;  /* 0x0000001f05047819 */ /* 0x000fe200000006ff */
[----:B0-----:R-:W-:Y:S06]  /*5dc0*/  @!P0 BRA `(.L_x_121) ;  /* 0x0000001000688947 */ /* 0x001fec0003800000 */
.L_x_158:
[----:B------:R-:W1:Y:S01]  /*5dd0*/  SYNCS.PHASECHK.TRANS64.TRYWAIT P0, [R9+URZ], R4 ;  /* 0x00000004090075a7 */ /* 0x000e62000800017f */
[----:B------:R-:W-:-:S05]  /*5de0*/  VIADD R0, R6, 0x1 ;  /* 0x0000000106007836 */ /* 0x000fca0000000000 */
[----:B------:R-:W-:-:S04]  /*5df0*/  ISETP.NE.AND P1, PT, R0, 0x1c, PT ;  /* 0x0000001c0000780c */ /* 0x000fc80003f25270 */
[----:B0-----:R-:W-:Y:S02]  /*5e00*/  SEL R2, RZ, 0x1, P1 ;  /* 0x00000001ff027807 */ /* 0x001fe40000800000 */
[----:B------:R-:W-:Y:S02]  /*5e10*/  SEL R0, R0, RZ, P1 ;  /* 0x000000ff00007207 */ /* 0x000fe40000800000 */
[----:B------:R-:W-:-:S03]  /*5e20*/  LOP3.LUT R7, R5, R2, RZ, 0x3c, !PT ;  /* 0x0000000205077212 */ /* 0x000fc600078e3cff */
[----:B------:R-:W-:Y:S01]  /*5e30*/  IMAD R6, R0, 0x8, R3 ;  /* 0x0000000800067824 */ /* 0x000fe200078e0203 */
[----:B------:R-:W-:Y:S01]  /*5e40*/  SHF.L.U32 R5, R7, 0x1f, RZ ;  /* 0x0000001f07057819 */ /* 0x000fe200000006ff */
[----:B-1----:R-:W-:Y:S06]  /*5e50*/  @!P0 BRA `(.L_x_122) ;  /* 0x0000001000588947 */ /* 0x002fec0003800000 */
.L_x_159:
[----:B------:R-:W1:Y:S01]  /*5e60*/  SYNCS.PHASECHK.TRANS64.TRYWAIT P0, [R6+URZ], R5 ;  /* 0x00000005060075a7 */ /* 0x000e62000800017f */
[----:B------:R-:W-:-:S05]  /*5e70*/  VIADD R0, R0, 0x1 ;  /* 0x0000000100007836 */ /* 0x000fca0000000000 */
[----:B------:R-:W-:-:S04]  /*5e80*/  ISETP.NE.AND P1, PT, R0, 0x1c, PT ;  /* 0x0000001c0000780c */ /* 0x000fc80003f25270 */
[----:B------:R-:W-:Y:S02]  /*5e90*/  SEL R2, RZ, 0x1, P1 ;  /* 0x00000001ff027807 */ /* 0x000fe40000800000 */
[----:B------:R-:W-:Y:S02]  /*5ea0*/  SEL R0, R0, RZ, P1 ;  /* 0x000000ff00007207 */ /* 0x000fe40000800000 */
[----:B------:R-:W-:-:S03]  /*5eb0*/  LOP3.LUT R7, R7, R2, RZ, 0x3c, !PT ;  /* 0x0000000207077212 */ /* 0x000fc600078e3cff */
[----:B0-----:R-:W-:Y:S01]  /*5ec0*/  IMAD R9, R0, 0x8, R3 ;  /* 0x0000000800097824 */ /* 0x001fe200078e0203 */
[----:B------:R-:W-:Y:S01]  /*5ed0*/  SHF.L.U32 R4, R7, 0x1f, RZ ;  /* 0x0000001f07047819 */ /* 0x000fe200000006ff */
[----:B-1----:R-:W-:Y:S06]  /*5ee0*/  @!P0 BRA `(.L_x_123) ;  /* 0x0000001000488947 */ /* 0x002fec0003800000 */
.L_x_160:
        /* <DEDUP_REMOVED lines=9> */
.L_x_161:
        /* <DEDUP_REMOVED lines=9> */
.L_x_162:
        /* <DEDUP_REMOVED lines=9> */
.L_x_163:
        /* <DEDUP_REMOVED lines=9> */
.L_x_164:
        /* <DEDUP_REMOVED lines=9> */
.L_x_165:
        /* <DEDUP_REMOVED lines=9> */
.L_x_166:
        /* <DEDUP_REMOVED lines=9> */
.L_x_167:
        /* <DEDUP_REMOVED lines=9> */
.L_x_168:
        /* <DEDUP_REMOVED lines=9> */
.L_x_169:
        /* <DEDUP_REMOVED lines=9> */
.L_x_170:
        /* <DEDUP_REMOVED lines=9> */
.L_x_171:
        /* <DEDUP_REMOVED lines=9> */
.L_x_172:
        /* <DEDUP_REMOVED lines=9> */
.L_x_173:
        /* <DEDUP_REMOVED lines=9> */
.L_x_174:
        /* <DEDUP_REMOVED lines=9> */
.L_x_175:
        /* <DEDUP_REMOVED lines=9> */
.L_x_176:
        /* <DEDUP_REMOVED lines=9> */
.L_x_177:
        /* <DEDUP_REMOVED lines=9> */
.L_x_178:
        /* <DEDUP_REMOVED lines=9> */
.L_x_179:
        /* <DEDUP_REMOVED lines=9> */
.L_x_180:
        /* <DEDUP_REMOVED lines=9> */
.L_x_181:
        /* <DEDUP_REMOVED lines=9> */
.L_x_182:
        /* <DEDUP_REMOVED lines=9> */
.L_x_183:
[----:B------:R-:W1:Y:S01]  /*6be0*/  SYNCS.PHASECHK.TRANS64.TRYWAIT P0, [R6+URZ], R5 ;  /* 0x00000005060075a7 */ /* 0x000e62000800017f */
[----:B------:R-:W-:-:S05]  /*6bf0*/  VIADD R0, R0, 0x1 ;  /* 0x0000000100007836 */ /* 0x000fca0000000000 */
[----:B------:R-:W-:-:S04]  /*6c00*/  ISETP.NE.AND P1, PT, R0, 0x1c, PT ;  /* 0x0000001c0000780c */ /* 0x000fc80003f25270 */
[----:B------:R-:W-:Y:S02]  /*6c10*/  SEL R2, RZ, 0x1, P1 ;  /* 0x00000001ff027807 */ /* 0x000fe40000800000 */
[----:B------:R-:W-:Y:S02]  /*6c20*/  SEL R0, R0, RZ, P1 ;  /* 0x000000ff00007207 */ /* 0x000fe40000800000 */
[----:B------:R-:W-:Y:S01]  /*6c30*/  LOP3.LUT R2, R7, R2, RZ, 0x3c, !PT ;  /* 0x0000000207027212 */ /* 0x000fe200078e3cff */
[----:B-1----:R-:W-:Y:S06]  /*6c40*/  @!P0 BRA `(.L_x_147) ;  /* 0x0000000800d08947 */ /* 0x002fec0003800000 */
.L_x_184:
[----:B------:R-:W-:Y:S01]  /*6c50*/  IMAD R3, R0, 0x8, R3 ;  /* 0x0000000800037824 */ /* 0x000fe200078e0203 */
[----:B------:R-:W-:-:S07]  /*6c60*/  SHF.L.U32 R0, R2, 0x1f, RZ ;  /* 0x0000001f02007819 */ /* 0x000fce00000006ff */
.L_x_148:
[----:B--2---:R2:W3:Y:S02]  /*6c70*/  SYNCS.PHASECHK.TRANS64.TRYWAIT P0, [R3+URZ], R0 ;  /* 0x00000000030075a7 */ /* 0x0044e4000800017f */
[----:B---3--:R-:W-:Y:S05]  /*6c80*/  @!P0 NANOSLEEP.SYNCS 0x989680 ;  /* 0x009896800000895d */ /* 0x008fea0003900000 */
[----:B------:R-:W3:Y:S02]  /*6c90*/  @!P0 SYNCS.PHASECHK.TRANS64 P0, [R3+URZ], R0 ;  /* 0x00000000030085a7 */ /* 0x000ee4000800007f */
[----:B---3--:R-:W-:Y:S05]  /*6ca0*/  @!P0 BRA `(.L_x_148) ;  /* 0xfffffffc00f08947 */ /* 0x008fea000383ffff */
.L_x_119:
[----:B------:R-:W-:Y:S05]  /*6cb0*/  BSYNC B0 ;  /* 0x0000000000007941 */ /* 0x000fea0003800000 */
.L_x_118:
[----:B------:R-:W-:Y:S05]  /*6cc0*/  EXIT ;  /* 0x000000000000794d */ /* 0x000fea0003800000 */
.L_x_20:
[----:B-1----:R1:W2:Y:S02]  /*6cd0*/  SYNCS.PHASECHK.TRANS64.TRYWAIT P0, [R65+URZ], R0 ;  /* 0x00000000410075a7 */ /* 0x0022a4000800017f */
[----:B--2---:R-:W-:Y:S05]  /*6ce0*/  @!P0 NANOSLEEP.SYNCS 0x989680 ;  /* 0x009896800000895d */ /* 0x004fea0003900000 */
[----:B------:R-:W2:Y:S02]  /*6cf0*/  @!P0 SYNCS.PHASECHK.TRANS64 P0, [R65+URZ], R0 ;  /* 0x00000000410085a7 */ /* 0x000ea4000800007f */
[----:B--2---:R-:W-:Y:S05]  /*6d00*/  @!P0 BRA `(.L_x_20) ;  /* 0xfffffffc00f08947 */ /* 0x004fea000383ffff */
[----:B------:R-:W-:Y:S05]  /*6d10*/  BRA `(.L_x_149) ;  /* 0xffffffac00647947 */ /* 0x000fea000383ffff */
.L_x_25:
[----:B--2---:R2:W3:Y:S02]  /*6d20*/  SYNCS.PHASECHK.TRANS64.TRYWAIT P1, [R3+URZ], R0 ;  /* 0x00000000030075a7 */ /* 0x0044e4000802017f */
[----:B---3--:R-:W-:Y:S05]  /*6d30*/  @!P1 NANOSLEEP.SYNCS 0x989680 ;  /* 0x009896800000995d */ /* 0x008fea0003900000 */
[----:B------:R-:W3:Y:S02]  /*6d40*/  @!P1 SYNCS.PHASECHK.TRANS64 P1, [R3+URZ], R0 ;  /* 0x00000000030095a7 */ /* 0x000ee4000802007f */
[----:B---3--:R-:W-:Y:S05]  /*6d50*/  @!P1 BRA `(.L_x_25) ;  /* 0xfffffffc00f09947 */ /* 0x008fea000383ffff */
[----:B------:R-:W-:Y:S05]  /*6d60*/  BRA `(.L_x_24) ;  /* 0xffffffac00c87947 */ /* 0x000fea000383ffff */
.L_x_30:
[----:B--2---:R-:W-:-:S04]  /*6d70*/  IMAD.U32 R5, RZ, RZ, UR4 ;  /* 0x00000004ff057e24 */ /* 0x004fc8000f8e00ff */
[----:B------:R2:W3:Y:S03]  /*6d80*/  SYNCS.PHASECHK.TRANS64.TRYWAIT P1, [R5+URZ], R4 ;  /* 0x00000004050075a7 */ /* 0x0004e6000802017f */
[----:B---3--:R-:W-:Y:S05]  /*6d90*/  @!P1 NANOSLEEP.SYNCS 0x989680 ;  /* 0x009896800000995d */ /* 0x008fea0003900000 */
[----:B------:R-:W3:Y:S02]  /*6da0*/  @!P1 SYNCS.PHASECHK.TRANS64 P1, [R5+URZ], R4 ;  /* 0x00000004050095a7 */ /* 0x000ee4000802007f */
[----:B---3--:R-:W-:Y:S05]  /*6db0*/  @!P1 BRA `(.L_x_30) ;  /* 0xfffffffc00ec9947 */ /* 0x008fea000383ffff */
[----:B------:R-:W-:Y:S05]  /*6dc0*/  BRA `(.L_x_29) ;  /* 0xffffffb000407947 */ /* 0x000fea000383ffff */
.L_x_36:
[----:B-1----:R1:W2:Y:S02]  /*6dd0*/  SYNCS.PHASECHK.TRANS64.TRYWAIT P0, [R65+URZ+0x10], R0 ;  /* 0x00001000410075a7 */ /* 0x0022a4000800017f */
[----:B--2---:R-:W-:Y:S05]  /*6de0*/  @!P0 NANOSLEEP.SYNCS 0x989680 ;  /* 0x009896800000895d */ /* 0x004fea0003900000 */
[----:B------:R-:W2:Y:S02]  /*6df0*/  @!P0 SYNCS.PHASECHK.TRANS64 P0, [R65+URZ+0x10], R0 ;  /* 0x00001000410085a7 */ /* 0x000ea4000800007f */
[----:B--2---:R-:W-:Y:S05]  /*6e00*/  @!P0 BRA `(.L_x_36) ;  /* 0xfffffffc00f08947 */ /* 0x004fea000383ffff */
[----:B------:R-:W-:Y:S05]  /*6e10*/  BRA `(.L_x_150) ;  /* 0xffffffb4004c7947 */ /* 0x000fea000383ffff */
.L_x_105:
[----:B------:R-:W-:Y:S01]  /*6e20*/  BSSY B1, `(.L_x_151) ;  /* 0x0000006000017945 */ /* 0x000fe20003800000 */
[----:B------:R-:W-:-:S07]  /*6e30*/  IMAD.MOV.U32 R15, RZ, RZ, -0x1 ;  /* 0xffffffffff0f7424 */ /* 0x000fce00078e00ff */
[----:B-----5:R-:W-:Y:S05]  /*6e40*/  WARPSYNC.COLLECTIVE R15, `(.L_x_152) ;  /* 0x000000000f0c7348 */ /* 0x020fea0003c00000 */
[----:B------:R-:W-:Y:S02]  /*6e50*/  ELECT P6, UR62, PT ;  /* 0x00000000003e782f */ /* 0x000fe400038c0000 */
[----:B------:R-:W-:Y:S01]  /*6e60*/  MOV R14, UR62 ;  /* 0x0000003e000e7c02 */ /* 0x000fe20008000f00 */
[----:B-----5:R-:W-:Y:S10]  /*6e70*/  ENDCOLLECTIVE ;  /* 0x000000000000791b */ /* 0x020ff40003800000 */
.L_x_152:
[----:B------:R-:W-:Y:S05]  /*6e80*/  BSYNC B1 ;  /* 0x0000000000017941 */ /* 0x000fea0003800000 */
.L_x_151:
[----:B------:R-:W-:Y:S05]  /*6e90*/  BRA `(.L_x_153) ;  /* 0xffffffe000887947 */ /* 0x000fea000383ffff */
.L_x_108:
[----:B0-----:R0:W1:Y:S02]  /*6ea0*/  SYNCS.PHASECHK.TRANS64.TRYWAIT P1, [R10+URZ+0xe0], R5 ;  /* 0x0000e0050a0075a7 */ /* 0x001064000802017f */
[----:B-1----:R-:W-:Y:S05]  /*6eb0*/  @!P1 NANOSLEEP.SYNCS 0x989680 ;  /* 0x009896800000995d */ /* 0x002fea0003900000 */
[----:B------:R-:W1:Y:S02]  /*6ec0*/  @!P1 SYNCS.PHASECHK.TRANS64 P1, [R10+URZ+0xe0], R5 ;  /* 0x0000e0050a0095a7 */ /* 0x000e64000802007f */
[----:B-1----:R-:W-:Y:S05]  /*6ed0*/  @!P1 BRA `(.L_x_108) ;  /* 0xfffffffc00f09947 */ /* 0x002fea000383ffff */
[----:B------:R-:W-:Y:S05]  /*6ee0*/  BRA `(.L_x_154) ;  /* 0xffffffe000c07947 */ /* 0x000fea000383ffff */
.L_x_117:
[----:B------:R-:W-:Y:S01]  /*6ef0*/  BSSY B0, `(.L_x_155) ;  /* 0x0000006000007945 */ /* 0x000fe20003800000 */
[----:B------:R-:W-:-:S07]  /*6f00*/  IMAD.MOV.U32 R15, RZ, RZ, -0x1 ;  /* 0xffffffffff0f7424 */ /* 0x000fce00078e00ff */
[----:B-----5:R-:W-:Y:S05]  /*6f10*/  WARPSYNC.COLLECTIVE R15, `(.L_x_156) ;  /* 0x000000000f0c7348 */ /* 0x020fea0003c00000 */
[----:B------:R-:W-:Y:S02]  /*6f20*/  ELECT P6, UR62, PT ;  /* 0x00000000003e782f */ /* 0x000fe400038c0000 */
[----:B------:R-:W-:Y:S01]  /*6f30*/  MOV R14, UR62 ;  /* 0x0000003e000e7c02 */ /* 0x000fe20008000f00 */
[----:B-----5:R-:W-:Y:S10]  /*6f40*/  ENDCOLLECTIVE ;  /* 0x000000000000791b */ /* 0x020ff40003800000 */
.L_x_156:
[----:B------:R-:W-:Y:S05]  /*6f50*/  BSYNC B0 ;  /* 0x0000000000007941 */ /* 0x000fea0003800000 */
.L_x_155:
[----:B------:R-:W-:Y:S05]  /*6f60*/  BRA `(.L_x_157) ;  /* 0xffffffec00447947 */ /* 0x000fea000383ffff */
.L_x_121:
[----:B0-----:R0:W1:Y:S02]  /*6f70*/  SYNCS.PHASECHK.TRANS64.TRYWAIT P0, [R7+URZ], R2 ;  /* 0x00000002070075a7 */ /* 0x001064000800017f */
[----:B-1----:R-:W-:Y:S05]  /*6f80*/  @!P0 NANOSLEEP.SYNCS 0x989680 ;  /* 0x009896800000895d */ /* 0x002fea0003900000 */
[----:B------:R-:W1:Y:S02]  /*6f90*/  @!P0 SYNCS.PHASECHK.TRANS64 P0, [R7+URZ], R2 ;  /* 0x00000002070085a7 */ /* 0x000e64000800007f */
[----:B-1----:R-:W-:Y:S05]  /*6fa0*/  @!P0 BRA `(.L_x_121) ;  /* 0xfffffffc00f08947 */ /* 0x002fea000383ffff */
[----:B------:R-:W-:Y:S05]  /*6fb0*/  BRA `(.L_x_158) ;  /* 0xffffffec00847947 */ /* 0x000fea000383ffff */
.L_x_122:
[----:B0-----:R0:W1:Y:S02]  /*6fc0*/  SYNCS.PHASECHK.TRANS64.TRYWAIT P0, [R9+URZ], R4 ;  /* 0x00000004090075a7 */ /* 0x001064000800017f */
[----:B-1----:R-:W-:Y:S05]  /*6fd0*/  @!P0 NANOSLEEP.SYNCS 0x989680 ;  /* 0x009896800000895d */ /* 0x002fea0003900000 */
[----:B------:R-:W1:Y:S02]  /*6fe0*/  @!P0 SYNCS.PHASECHK.TRANS64 P0, [R9+URZ], R4 ;  /* 0x00000004090085a7 */ /* 0x000e64000800007f */
[----:B-1----:R-:W-:Y:S05]  /*6ff0*/  @!P0 BRA `(.L_x_122) ;  /* 0xfffffffc00f08947 */ /* 0x002fea000383ffff */
[----:B------:R-:W-:Y:S05]  /*7000*/  BRA `(.L_x_159) ;  /* 0xffffffec00947947 */ /* 0x000fea000383ffff */
.L_x_123:
[----:B0-----:R0:W1:Y:S02]  /*7010*/  SYNCS.PHASECHK.TRANS64.TRYWAIT P0, [R6+URZ], R5 ;  /* 0x00000005060075a7 */ /* 0x001064000800017f */
[----:B-1----:R-:W-:Y:S05]  /*7020*/  @!P0 NANOSLEEP.SYNCS 0x989680 ;  /* 0x009896800000895d */ /* 0x002fea0003900000 */
[----:B------:R-:W1:Y:S02]  /*7030*/  @!P0 SYNCS.PHASECHK.TRANS64 P0, [R6+URZ], R5 ;  /* 0x00000005060085a7 */ /* 0x000e64000800007f */
[----:B-1----:R-:W-:Y:S05]  /*7040*/  @!P0 BRA `(.L_x_123) ;  /* 0xfffffffc00f08947 */ /* 0x002fea000383ffff */
[----:B------:R-:W-:Y:S05]  /*7050*/  BRA `(.L_x_160) ;  /* 0xffffffec00a47947 */ /* 0x000fea000383ffff */
.L_x_124:
[----:B0-----:R0:W1:Y:S02]  /*7060*/  SYNCS.PHASECHK.TRANS64.TRYWAIT P0, [R9+URZ], R4 ;  /* 0x00000004090075a7 */ /* 0x001064000800017f */
[----:B-1----:R-:W-:Y:S05]  /*7070*/  @!P0 NANOSLEEP.SYNCS 0x989680 ;  /* 0x009896800000895d */ /* 0x002fea0003900000 */
[----:B------:R-:W1:Y:S02]  /*7080*/  @!P0 SYNCS.PHASECHK.TRANS64 P0, [R9+URZ], R4 ;  /* 0x00000004090085a7 */ /* 0x000e64000800007f */
[----:B-1----:R-:W-:Y:S05]  /*7090*/  @!P0 BRA `(.L_x_124) ;  /* 0xfffffffc00f08947 */ /* 0x002fea000383ffff */
[----:B------:R-:W-:Y:S05]  /*70a0*/  BRA `(.L_x_161) ;  /* 0xffffffec00b47947 */ /* 0x000fea000383ffff */
.L_x_125:
[----:B0-----:R0:W1:Y:S02]  /*70b0*/  SYNCS.PHASECHK.TRANS64.TRYWAIT P0, [R6+URZ], R5 ;  /* 0x00000005060075a7 */ /* 0x001064000800017f */
[----:B-1----:R-:W-:Y:S05]  /*70c0*/  @!P0 NANOSLEEP.SYNCS 0x989680 ;  /* 0x009896800000895d */ /* 0x002fea0003900000 */
[----:B------:R-:W1:Y:S02]  /*70d0*/  @!P0 SYNCS.PHASECHK.TRANS64 P0, [R6+URZ], R5 ;  /* 0x00000005060085a7 */ /* 0x000e64000800007f */
[----:B-1----:R-:W-:Y:S05]  /*70e0*/  @!P0 BRA `(.L_x_125) ;  /* 0xfffffffc00f08947 */ /* 0x002fea000383ffff */
[----:B------:R-:W-:Y:S05]  /*70f0*/  BRA `(.L_x_162) ;  /* 0xffffffec00c47947 */ /* 0x000fea000383ffff */
.L_x_126:
[----:B0-----:R0:W1:Y:S02]  /*7100*/  SYNCS.PHASECHK.TRANS64.TRYWAIT P0, [R9+URZ], R4 ;  /* 0x00000004090075a7 */ /* 0x001064000800017f */
[----:B-1----:R-:W-:Y:S05]  /*7110*/  @!P0 NANOSLEEP.SYNCS 0x989680 ;  /* 0x009896800000895d */ /* 0x002fea0003900000 */
[----:B------:R-:W1:Y:S02]  /*7120*/  @!P0 SYNCS.PHASECHK.TRANS64 P0, [R9+URZ], R4 ;  /* 0x00000004090085a7 */ /* 0x000e64000800007f */
[----:B-1----:R-:W-:Y:S05]  /*7130*/  @!P0 BRA `(.L_x_126) ;  /* 0xfffffffc00f08947 */ /* 0x002fea000383ffff */
[----:B------:R-:W-:Y:S05]  /*7140*/  BRA `(.L_x_163) ;  /* 0xffffffec00d47947 */ /* 0x000fea000383ffff */
.L_x_127:
[----:B0-----:R0:W1:Y:S02]  /*7150*/  SYNCS.PHASECHK.TRANS64.TRYWAIT P0, [R6+URZ], R5 ;  /* 0x00000005060075a7 */ /* 0x001064000800017f */
[----:B-1----:R-:W-:Y:S05]  /*7160*/  @!P0 NANOSLEEP.SYNCS 0x989680 ;  /* 0x009896800000895d */ /* 0x002fea0003900000 */
[----:B------:R-:W1:Y:S02]  /*7170*/  @!P0 SYNCS.PHASECHK.TRANS64 P0, [R6+URZ], R5 ;  /* 0x00000005060085a7 */ /* 0x000e64000800007f */
[----:B-1----:R-:W-:Y:S05]  /*7180*/  @!P0 BRA `(.L_x_127) ;  /* 0xfffffffc00f08947 */ /* 0x002fea000383ffff */
[----:B------:R-:W-:Y:S05]  /*7190*/  BRA `(.L_x_164) ;  /* 0xffffffec00e47947 */ /* 0x000fea000383ffff */
.L_x_128:
[----:B0-----:R0:W1:Y:S02]  /*71a0*/  SYNCS.PHASECHK.TRANS64.TRYWAIT P0, [R9+URZ], R4 ;  /* 0x00000004090075a7 */ /* 0x001064000800017f */
[----:B-1----:R-:W-:Y:S05]  /*71b0*/  @!P0 NANOSLEEP.SYNCS 0x989680 ;  /* 0x009896800000895d */ /* 0x002fea0003900000 */
[----:B------:R-:W1:Y:S02]  /*71c0*/  @!P0 SYNCS.PHASECHK.TRANS64 P0, [R9+URZ], R4 ;  /* 0x00000004090085a7 */ /* 0x000e64000800007f */
[----:B-1----:R-:W-:Y:S05]  /*71d0*/  @!P0 BRA `(.L_x_128) ;  /* 0xfffffffc00f08947 */ /* 0x002fea000383ffff */
[----:B------:R-:W-:Y:S05]  /*71e0*/  BRA `(.L_x_165) ;  /* 0xffffffec00f47947 */ /* 0x000fea000383ffff */
.L_x_129:
[----:B0-----:R0:W1:Y:S02]  /*71f0*/  SYNCS.PHASECHK.TRANS64.TRYWAIT P0, [R6+URZ], R5 ;  /* 0x00000005060075a7 */ /* 0x001064000800017f */
[----:B-1----:R-:W-:Y:S05]  /*7200*/  @!P0 NANOSLEEP.SYNCS 0x989680 ;  /* 0x009896800000895d */ /* 0x002fea0003900000 */
[----:B------:R-:W1:Y:S02]  /*7210*/  @!P0 SYNCS.PHASECHK.TRANS64 P0, [R6+URZ], R5 ;  /* 0x00000005060085a7 */ /* 0x000e64000800007f */
[----:B-1----:R-:W-:Y:S05]  /*7220*/  @!P0 BRA `(.L_x_129) ;  /* 0xfffffffc00f08947 */ /* 0x002fea000383ffff */
[----:B------:R-:W-:Y:S05]  /*7230*/  BRA `(.L_x_166) ;  /* 0xfffffff000047947 */ /* 0x000fea000383ffff */
.L_x_130:
[----:B0-----:R0:W1:Y:S02]  /*7240*/  SYNCS.PHASECHK.TRANS64.TRYWAIT P0, [R9+URZ], R4 ;  /* 0x00000004090075a7 */ /* 0x001064000800017f */
[----:B-1----:R-:W-:Y:S05]  /*7250*/  @!P0 NANOSLEEP.SYNCS 0x989680 ;  /* 0x009896800000895d */ /* 0x002fea0003900000 */
[----:B------:R-:W1:Y:S02]  /*7260*/  @!P0 SYNCS.PHASECHK.TRANS64 P0, [R9+URZ], R4 ;  /* 0x00000004090085a7 */ /* 0x000e64000800007f */
[----:B-1----:R-:W-:Y:S05]  /*7270*/  @!P0 BRA `(.L_x_130) ;  /* 0xfffffffc00f08947 */ /* 0x002fea000383ffff */
[----:B------:R-:W-:Y:S05]  /*7280*/  BRA `(.L_x_167) ;  /* 0xfffffff000147947 */ /* 0x000fea000383ffff */
.L_x_131:
[----:B0-----:R0:W1:Y:S02]  /*7290*/  SYNCS.PHASECHK.TRANS64.TRYWAIT P0, [R6+URZ], R5 ;  /* 0x00000005060075a7 */ /* 0x001064000800017f */
[----:B-1----:R-:W-:Y:S05]  /*72a0*/  @!P0 NANOSLEEP.SYNCS 0x989680 ;  /* 0x009896800000895d */ /* 0x002fea0003900000 */
[----:B------:R-:W1:Y:S02]  /*72b0*/  @!P0 SYNCS.PHASECHK.TRANS64 P0, [R6+URZ], R5 ;  /* 0x00000005060085a7 */ /* 0x000e64000800007f */
[----:B-1----:R-:W-:Y:S05]  /*72c0*/  @!P0 BRA `(.L_x_131) ;  /* 0xfffffffc00f08947 */ /* 0x002fea000383ffff */
[----:B------:R-:W-:Y:S05]  /*72d0*/  BRA `(.L_x_168) ;  /* 0xfffffff000247947 */ /* 0x000fea000383ffff */
.L_x_132:
[----:B0-----:R0:W1:Y:S02]  /*72e0*/  SYNCS.PHASECHK.TRANS64.TRYWAIT P0, [R9+URZ], R4 ;  /* 0x00000004090075a7 */ /* 0x001064000800017f */
[----:B-1----:R-:W-:Y:S05]  /*72f0*/  @!P0 NANOSLEEP.SYNCS 0x989680 ;  /* 0x009896800000895d */ /* 0x002fea0003900000 */
[----:B------:R-:W1:Y:S02]  /*7300*/  @!P0 SYNCS.PHASECHK.TRANS64 P0, [R9+URZ], R4 ;  /* 0x00000004090085a7 */ /* 0x000e64000800007f */
[----:B-1----:R-:W-:Y:S05]  /*7310*/  @!P0 BRA `(.L_x_132) ;  /* 0xfffffffc00f08947 */ /* 0x002fea000383ffff */
[----:B------:R-:W-:Y:S05]  /*7320*/  BRA `(.L_x_169) ;  /* 0xfffffff000347947 */ /* 0x000fea000383ffff */
.L_x_133:
[----:B0-----:R0:W1:Y:S02]  /*7330*/  SYNCS.PHASECHK.TRANS64.TRYWAIT P0, [R6+URZ], R5 ;  /* 0x00000005060075a7 */ /* 0x001064000800017f */
[----:B-1----:R-:W-:Y:S05]  /*7340*/  @!P0 NANOSLEEP.SYNCS 0x989680 ;  /* 0x009896800000895d */ /* 0x002fea0003900000 */
[----:B------:R-:W1:Y:S02]  /*7350*/  @!P0 SYNCS.PHASECHK.TRANS64 P0, [R6+URZ], R5 ;  /* 0x00000005060085a7 */ /* 0x000e64000800007f */
[----:B-1----:R-:W-:Y:S05]  /*7360*/  @!P0 BRA `(.L_x_133) ;  /* 0xfffffffc00f08947 */ /* 0x002fea000383ffff */
[----:B------:R-:W-:Y:S05]  /*7370*/  BRA `(.L_x_170) ;  /* 0xfffffff000447947 */ /* 0x000fea000383ffff */
.L_x_134:
[----:B0-----:R0:W1:Y:S02]  /*7380*/  SYNCS.PHASECHK.TRANS64.TRYWAIT P0, [R9+URZ], R4 ;  /* 0x00000004090075a7 */ /* 0x001064000800017f */
[----:B-1----:R-:W-:Y:S05]  /*7390*/  @!P0 NANOSLEEP.SYNCS 0x989680 ;  /* 0x009896800000895d */ /* 0x002fea0003900000 */
[----:B------:R-:W1:Y:S02]  /*73a0*/  @!P0 SYNCS.PHASECHK.TRANS64 P0, [R9+URZ], R4 ;  /* 0x00000004090085a7 */ /* 0x000e64000800007f */
[----:B-1----:R-:W-:Y:S05]  /*73b0*/  @!P0 BRA `(.L_x_134) ;  /* 0xfffffffc00f08947 */ /* 0x002fea000383ffff */
[----:B------:R-:W-:Y:S05]  /*73c0*/  BRA `(.L_x_171) ;  /* 0xfffffff000547947 */ /* 0x000fea000383ffff */
.L_x_135:
[----:B0-----:R0:W1:Y:S02]  /*73d0*/  SYNCS.PHASECHK.TRANS64.TRYWAIT P0, [R6+URZ], R5 ;  /* 0x00000005060075a7 */ /* 0x001064000800017f */
[----:B-1----:R-:W-:Y:S05]  /*73e0*/  @!P0 NANOSLEEP.SYNCS 0x989680 ;  /* 0x009896800000895d */ /* 0x002fea0003900000 */
[----:B------:R-:W1:Y:S02]  /*73f0*/  @!P0 SYNCS.PHASECHK.TRANS64 P0, [R6+URZ], R5 ;  /* 0x00000005060085a7 */ /* 0x000e64000800007f */
[----:B-1----:R-:W-:Y:S05]  /*7400*/  @!P0 BRA `(.L_x_135) ;  /* 0xfffffffc00f08947 */ /* 0x002fea000383ffff */
[----:B------:R-:W-:Y:S05]  /*7410*/  BRA `(.L_x_172) ;  /* 0xfffffff000647947 */ /* 0x000fea000383ffff */
.L_x_136:
[----:B0-----:R0:W1:Y:S02]  /*7420*/  SYNCS.PHASECHK.TRANS64.TRYWAIT P0, [R9+URZ], R4 ;  /* 0x00000004090075a7 */ /* 0x001064000800017f */
[----:B-1----:R-:W-:Y:S05]  /*7430*/  @!P0 NANOSLEEP.SYNCS 0x989680 ;  /* 0x009896800000895d */ /* 0x002fea0003900000 */
[----:B------:R-:W1:Y:S02]  /*7440*/  @!P0 SYNCS.PHASECHK.TRANS64 P0, [R9+URZ], R4 ;  /* 0x00000004090085a7 */ /* 0x000e64000800007f */
[----:B-1----:R-:W-:Y:S05]  /*7450*/  @!P0 BRA `(.L_x_136) ;  /* 0xfffffffc00f08947 */ /* 0x002fea000383ffff */
[----:B------:R-:W-:Y:S05]  /*7460*/  BRA `(.L_x_173) ;  /* 0xfffffff000747947 */ /* 0x000fea000383ffff */
.L_x_137:
[----:B0-----:R0:W1:Y:S02]  /*7470*/  SYNCS.PHASECHK.TRANS64.TRYWAIT P0, [R6+URZ], R5 ;  /* 0x00000005060075a7 */ /* 0x001064000800017f */
[----:B-1----:R-:W-:Y:S05]  /*7480*/  @!P0 NANOSLEEP.SYNCS 0x989680 ;  /* 0x009896800000895d */ /* 0x002fea0003900000 */
[----:B------:R-:W1:Y:S02]  /*7490*/  @!P0 SYNCS.PHASECHK.TRANS64 P0, [R6+URZ], R5 ;  /* 0x00000005060085a7 */ /* 0x000e64000800007f */
[----:B-1----:R-:W-:Y:S05]  /*74a0*/  @!P0 BRA `(.L_x_137) ;  /* 0xfffffffc00f08947 */ /* 0x002fea000383ffff */
[----:B------:R-:W-:Y:S05]  /*74b0*/  BRA `(.L_x_174) ;  /* 0xfffffff000847947 */ /* 0x000fea000383ffff */
.L_x_138:
[----:B0-----:R0:W1:Y:S02]  /*74c0*/  SYNCS.PHASECHK.TRANS64.TRYWAIT P0, [R9+URZ], R4 ;  /* 0x00000004090075a7 */ /* 0x001064000800017f */
[----:B-1----:R-:W-:Y:S05]  /*74d0*/  @!P0 NANOSLEEP.SYNCS 0x989680 ;  /* 0x009896800000895d */ /* 0x002fea0003900000 */
[----:B------:R-:W1:Y:S02]  /*74e0*/  @!P0 SYNCS.PHASECHK.TRANS64 P0, [R9+URZ], R4 ;  /* 0x00000004090085a7 */ /* 0x000e64000800007f */
[----:B-1----:R-:W-:Y:S05]  /*74f0*/  @!P0 BRA `(.L_x_138) ;  /* 0xfffffffc00f08947 */ /* 0x002fea000383ffff */
[----:B------:R-:W-:Y:S05]  /*7500*/  BRA `(.L_x_175) ;  /* 0xfffffff000947947 */ /* 0x000fea000383ffff */
.L_x_139:
[----:B0-----:R0:W1:Y:S02]  /*7510*/  SYNCS.PHASECHK.TRANS64.TRYWAIT P0, [R6+URZ], R5 ;  /* 0x00000005060075a7 */ /* 0x001064000800017f */
[----:B-1----:R-:W-:Y:S05]  /*7520*/  @!P0 NANOSLEEP.SYNCS 0x989680 ;  /* 0x009896800000895d */ /* 0x002fea0003900000 */
[----:B------:R-:W1:Y:S02]  /*7530*/  @!P0 SYNCS.PHASECHK.TRANS64 P0, [R6+URZ], R5 ;  /* 0x00000005060085a7 */ /* 0x000e64000800007f */
[----:B-1----:R-:W-:Y:S05]  /*7540*/  @!P0 BRA `(.L_x_139) ;  /* 0xfffffffc00f08947 */ /* 0x002fea000383ffff */
[----:B------:R-:W-:Y:S05]  /*7550*/  BRA `(.L_x_176) ;  /* 0xfffffff000a47947 */ /* 0x000fea000383ffff */
.L_x_140:
[----:B0-----:R0:W1:Y:S02]  /*7560*/  SYNCS.PHASECHK.TRANS64.TRYWAIT P0, [R9+URZ], R4 ;  /* 0x00000004090075a7 */ /* 0x001064000800017f */
[----:B-1----:R-:W-:Y:S05]  /*7570*/  @!P0 NANOSLEEP.SYNCS 0x989680 ;  /* 0x009896800000895d */ /* 0x002fea0003900000 */
[----:B------:R-:W1:Y:S02]  /*7580*/  @!P0 SYNCS.PHASECHK.TRANS64 P0, [R9+URZ], R4 ;  /* 0x00000004090085a7 */ /* 0x000e64000800007f */
[----:B-1----:R-:W-:Y:S05]  /*7590*/  @!P0 BRA `(.L_x_140) ;  /* 0xfffffffc00f08947 */ /* 0x002fea000383ffff */
[----:B------:R-:W-:Y:S05]  /*75a0*/  BRA `(.L_x_177) ;  /* 0xfffffff000b47947 */ /* 0x000fea000383ffff */
.L_x_141:
[----:B0-----:R0:W1:Y:S02]  /*75b0*/  SYNCS.PHASECHK.TRANS64.TRYWAIT P0, [R6+URZ], R5 ;  /* 0x00000005060075a7 */ /* 0x001064000800017f */
[----:B-1----:R-:W-:Y:S05]  /*75c0*/  @!P0 NANOSLEEP.SYNCS 0x989680 ;  /* 0x009896800000895d */ /* 0x002fea0003900000 */
[----:B------:R-:W1:Y:S02]  /*75d0*/  @!P0 SYNCS.PHASECHK.TRANS64 P0, [R6+URZ], R5 ;  /* 0x00000005060085a7 */ /* 0x000e64000800007f */
[----:B-1----:R-:W-:Y:S05]  /*75e0*/  @!P0 BRA `(.L_x_141) ;  /* 0xfffffffc00f08947 */ /* 0x002fea000383ffff */
[----:B------:R-:W-:Y:S05]  /*75f0*/  BRA `(.L_x_178) ;  /* 0xfffffff000c47947 */ /* 0x000fea000383ffff */
.L_x_142:
[----:B0-----:R0:W1:Y:S02]  /*7600*/  SYNCS.PHASECHK.TRANS64.TRYWAIT P0, [R9+URZ], R4 ;  /* 0x00000004090075a7 */ /* 0x001064000800017f */
[----:B-1----:R-:W-:Y:S05]  /*7610*/  @!P0 NANOSLEEP.SYNCS 0x989680 ;  /* 0x009896800000895d */ /* 0x002fea0003900000 */
[----:B------:R-:W1:Y:S02]  /*7620*/  @!P0 SYNCS.PHASECHK.TRANS64 P0, [R9+URZ], R4 ;  /* 0x00000004090085a7 */ /* 0x000e64000800007f */
[----:B-1----:R-:W-:Y:S05]  /*7630*/  @!P0 BRA `(.L_x_142) ;  /* 0xfffffffc00f08947 */ /* 0x002fea000383ffff */
[----:B------:R-:W-:Y:S05]  /*7640*/  BRA `(.L_x_179) ;  /* 0xfffffff000d47947 */ /* 0x000fea000383ffff */
.L_x_143:
[----:B0-----:R0:W1:Y:S02]  /*7650*/  SYNCS.PHASECHK.TRANS64.TRYWAIT P0, [R6+URZ], R5 ;  /* 0x00000005060075a7 */ /* 0x001064000800017f */
[----:B-1----:R-:W-:Y:S05]  /*7660*/  @!P0 NANOSLEEP.SYNCS 0x989680 ;  /* 0x009896800000895d */ /* 0x002fea0003900000 */
[----:B------:R-:W1:Y:S02]  /*7670*/  @!P0 SYNCS.PHASECHK.TRANS64 P0, [R6+URZ], R5 ;  /* 0x00000005060085a7 */ /* 0x000e64000800007f */
[----:B-1----:R-:W-:Y:S05]  /*7680*/  @!P0 BRA `(.L_x_143) ;  /* 0xfffffffc00f08947 */ /* 0x002fea000383ffff */
[----:B------:R-:W-:Y:S05]  /*7690*/  BRA `(.L_x_180) ;  /* 0xfffffff000e47947 */ /* 0x000fea000383ffff */
.L_x_144:
[----:B0-----:R0:W1:Y:S02]  /*76a0*/  SYNCS.PHASECHK.TRANS64.TRYWAIT P0, [R9+URZ], R4 ;  /* 0x00000004090075a7 */ /* 0x001064000800017f */
[----:B-1----:R-:W-:Y:S05]  /*76b0*/  @!P0 NANOSLEEP.SYNCS 0x989680 ;  /* 0x009896800000895d */ /* 0x002fea0003900000 */
[----:B------:R-:W1:Y:S02]  /*76c0*/  @!P0 SYNCS.PHASECHK.TRANS64 P0, [R9+URZ], R4 ;  /* 0x00000004090085a7 */ /* 0x000e64000800007f */
[----:B-1----:R-:W-:Y:S05]  /*76d0*/  @!P0 BRA `(.L_x_144) ;  /* 0xfffffffc00f08947 */ /* 0x002fea000383ffff */
[----:B------:R-:W-:Y:S05]  /*76e0*/  BRA `(.L_x_181) ;  /* 0xfffffff000f47947 */ /* 0x000fea000383ffff */
.L_x_145:
[----:B0-----:R0:W1:Y:S02]  /*76f0*/  SYNCS.PHASECHK.TRANS64.TRYWAIT P0, [R6+URZ], R5 ;  /* 0x00000005060075a7 */ /* 0x001064000800017f */
[----:B-1----:R-:W-:Y:S05]  /*7700*/  @!P0 NANOSLEEP.SYNCS 0x989680 ;  /* 0x009896800000895d */ /* 0x002fea0003900000 */
[----:B------:R-:W1:Y:S02]  /*7710*/  @!P0 SYNCS.PHASECHK.TRANS64 P0, [R6+URZ], R5 ;  /* 0x00000005060085a7 */ /* 0x000e64000800007f */
[----:B-1----:R-:W-:Y:S05]  /*7720*/  @!P0 BRA `(.L_x_145) ;  /* 0xfffffffc00f08947 */ /* 0x002fea000383ffff */
[----:B------:R-:W-:Y:S05]  /*7730*/  BRA `(.L_x_182) ;  /* 0xfffffff400047947 */ /* 0x000fea000383ffff */
.L_x_146:
[----:B0-----:R0:W1:Y:S02]  /*7740*/  SYNCS.PHASECHK.TRANS64.TRYWAIT P0, [R9+URZ], R4 ;  /* 0x00000004090075a7 */ /* 0x001064000800017f */
[----:B-1----:R-:W-:Y:S05]  /*7750*/  @!P0 NANOSLEEP.SYNCS 0x989680 ;  /* 0x009896800000895d */ /* 0x002fea0003900000 */
[----:B------:R-:W1:Y:S02]  /*7760*/  @!P0 SYNCS.PHASECHK.TRANS64 P0, [R9+URZ], R4 ;  /* 0x00000004090085a7 */ /* 0x000e64000800007f */
[----:B-1----:R-:W-:Y:S05]  /*7770*/  @!P0 BRA `(.L_x_146) ;  /* 0xfffffffc00f08947 */ /* 0x002fea000383ffff */
[----:B------:R-:W-:Y:S05]  /*7780*/  BRA `(.L_x_183) ;  /* 0xfffffff400147947 */ /* 0x000fea000383ffff */
.L_x_147:
[----:B-1----:R1:W2:Y:S02]  /*7790*/  SYNCS.PHASECHK.TRANS64.TRYWAIT P0, [R6+URZ], R5 ;  /* 0x00000005060075a7 */ /* 0x0022a4000800017f */
[----:B--2---:R-:W-:Y:S05]  /*77a0*/  @!P0 NANOSLEEP.SYNCS 0x989680 ;  /* 0x009896800000895d */ /* 0x004fea0003900000 */
[----:B------:R-:W2:Y:S02]  /*77b0*/  @!P0 SYNCS.PHASECHK.TRANS64 P0, [R6+URZ], R5 ;  /* 0x00000005060085a7 */ /* 0x000ea4000800007f */
[----:B--2---:R-:W-:Y:S05]  /*77c0*/  @!P0 BRA `(.L_x_147) ;  /* 0xfffffffc00f08947 */ /* 0x004fea000383ffff */
[----:B------:R-:W-:Y:S05]  /*77d0*/  BRA `(.L_x_184) ;  /* 0xfffffff4001c7947 */ /* 0x000fea000383ffff */
.L_x_185:
[----:B------:R-:W-:-:S00]  /*77e0*/  BRA `(.L_x_185) ;  /* 0xfffffffc00fc7947 */ /* 0x000fc0000383ffff */
[----:B------:R-:W-:-:S00]  /*77f0*/  NOP ;  /* 0x0000000000007918 */ /* 0x000fc00000000000 */
        /* <DEDUP_REMOVED lines=8> */
.L_x_186:


//--------------------- .nv.global.init           --------------------------
	.section	.nv.global.init,"aw",@progbits
.nv.global.init:
	.type		$str$22,@object
	.size		$str$22,($str$23 - $str$22)
$str$22:
        /*0000*/ 	.byte	0x6b, 0x5f, 0x74, 0x69, 0x6c, 0x65, 0x5f, 0x63, 0x6f, 0x75, 0x6e, 0x74, 0x20, 0x3e, 0x3d, 0x20
        /*0010*/ 	.byte	0x31, 0x00
	.type		$str$23,@object
	.size		$str$23,(__unnamed_1 - $str$23)
$str$23:
        /*0012*/ 	.byte	0x2f, 0x74, 0x6d, 0x70, 0x2f, 0x63, 0x75, 0x74, 0x6c, 0x61, 0x73, 0x73, 0x5f, 0x73, 0x77, 0x65
        /*0022*/ 	.byte	0x65, 0x70, 0x5f, 0x73, 0x72, 0x63, 0x2f, 0x69, 0x6e, 0x63, 0x6c, 0x75, 0x64, 0x65, 0x2f, 0x63
        /*0032*/ 	.byte	0x75, 0x74, 0x6c, 0x61, 0x73, 0x73, 0x2f, 0x67, 0x65, 0x6d, 0x6d, 0x2f, 0x63, 0x6f, 0x6c, 0x6c
        /*0042*/ 	.byte	0x65, 0x63, 0x74, 0x69, 0x76, 0x65, 0x2f, 0x73, 0x6d, 0x39, 0x30, 0x5f, 0x6d, 0x6d, 0x61, 0x5f
        /*0052*/ 	.byte	0x74, 0x6d, 0x61, 0x5f, 0x67, 0x6d, 0x6d, 0x61, 0x5f, 0x73, 0x73, 0x5f, 0x77, 0x61, 0x72, 0x70
        /*0062*/ 	.byte	0x73, 0x70, 0x65, 0x63, 0x69, 0x61, 0x6c, 0x69, 0x7a, 0x65, 0x64, 0x2e, 0x68, 0x70, 0x70, 0x00
	.type		__unnamed_1,@object
	.size		__unnamed_1,(.L_0 - __unnamed_1)
__unnamed_1:
        /*0072*/ 	.byte	0x76, 0x6f, 0x69, 0x64, 0x20, 0x63, 0x75, 0x74, 0x6c, 0x61, 0x73, 0x73, 0x3a, 0x3a, 0x67, 0x65
        /* <DEDUP_REMOVED lines=181> */
        /*0bd2*/ 	.byte	0x79, 0x5d, 0x00
.L_0:


//--------------------- .nv.shared._ZN7cutlass13device_kernelINS_4gemm6kernel13GemmUniversalIN4cute5tupleIJiiiiEEENS1_10collective13CollectiveMmaINS1_34MainloopSm90TmaGmmaWarpSpecializedILi28ENS5_IJNS4_1CILi4EEESB_NSA_ILi1EEEEEENS1_32KernelTmaWarpSpecializedPingpongEEENS5_IJNSA_ILi64EEESG_NSA_ILi32EEEEEENS_10bfloat16_tENS5_IJlSC_lEEESJ_SK_NS4_8TiledMMAINS4_8MMA_AtomIJNS4_4SM904GMMA27MMA_64x64x16_F32BF16BF16_SSILNSO_5MajorE0ELSQ_0ELNSO_7ScaleInE1ELSR_1EEEEEENS4_6LayoutINS5_IJSC_SC_SC_EEENS5_IJNSA_ILi0EEESW_SW_EEEEENS5_IJNS4_10UnderscoreESZ_SZ_EEEEENS4_23SM90_TMA_LOAD_MULTICASTENS4_14ComposedLayoutINS4_7SwizzleILi2ELi4ELi3EEENS4_18smem_ptr_flag_bitsILi16EEENSU_INS5_IJNSA_ILi8EEESH_EEENS5_IJSH_SC_EEEEEEEvNS4_8identityES12_S1C_vS1D_EENS_8epilogue10collective6detail29Sm90TmaWarpSpecializedAdapterINS1G_15DefaultEpilogueISJ_SK_SK_NS1F_6thread17LinearCombinationISJ_Li1EffLNS1K_9ScaleType4KindE0ELNS_15FloatRoundStyleE2ESJ_EENS1_15EpilogueDefaultEEEEEvvEEEEvNT_6ParamsE --------------------------
	.section	.nv.shared._ZN7cutlass13device_kernelINS_4gemm6kernel13GemmUniversalIN4cute5tupleIJiiiiEEENS1_10collective13CollectiveMmaINS1_34MainloopSm90TmaGmmaWarpSpecializedILi28ENS5_IJNS4_1CILi4EEESB_NSA_ILi1EEEEEENS1_32KernelTmaWarpSpecializedPingpongEEENS5_IJNSA_ILi64EEESG_NSA_ILi32EEEEEENS_10bfloat16_tENS5_IJlSC_lEEESJ_SK_NS4_8TiledMMAINS4_8MMA_AtomIJNS4_4SM904GMMA27MMA_64x64x16_F32BF16BF16_SSILNSO_5MajorE0ELSQ_0ELNSO_7ScaleInE1ELSR_1EEEEEENS4_6LayoutINS5_IJSC_SC_SC_EEENS5_IJNSA_ILi0EEESW_SW_EEEEENS5_IJNS4_10UnderscoreESZ_SZ_EEEEENS4_23SM90_TMA_LOAD_MULTICASTENS4_14ComposedLayoutINS4_7SwizzleILi2ELi4ELi3EEENS4_18smem_ptr_flag_bitsILi16EEENSU_INS5_IJNSA_ILi8EEESH_EEENS5_IJSH_SC_EEEEEEEvNS4_8identityES12_S1C_vS1D_EENS_8epilogue10collective6detail29Sm90TmaWarpSpecializedAdapterINS1G_15DefaultEpilogueISJ_SK_SK_NS1F_6thread17LinearCombinationISJ_Li1EffLNS1K_9ScaleType4KindE0ELNS_15FloatRoundStyleE2ESJ_EENS1_15EpilogueDefaultEEEEEvvEEEEvNT_6ParamsE,"aw",@nobits
	.sectionflags	@""
	.align	16
	.zero		1024


//--------------------- .nv.shared.reserved.0     --------------------------
	.section	.nv.shared.reserved.0,"aw",@nobits
	.weak		__nv_reservedSMEM_offset_0_alias
	.size		__nv_reservedSMEM_offset_0_alias, 0, 0
	.other		__nv_reservedSMEM_offset_0_alias,@"STO_CUDA_RESERVED_SHARED STV_DEFAULT"
__nv_reservedSMEM_offset_0_alias:
	.zero		0


//--------------------- .nv.global                --------------------------
	.section	.nv.global,"aw",@nobits
.nv.global:
	.type		_ZN40_INTERNAL_a4a628d5_4_k_cu_98ec0ca1_291454cute1_E,@object
	.size		_ZN40_INTERNAL_a4a628d5_4_k_cu_98ec0ca1_291454cute1_E,(_ZN40_INTERNAL_a4a628d5_4_k_cu_98ec0ca1_291454cuda3std3__45__cpo6cbeginE - _ZN40_INTERNAL_a4a628d5_4_k_cu_98ec0ca1_291454cute1_E)
_ZN40_INTERNAL_a4a628d5_4_k_cu_98ec0ca1_291454cute1_E:
	.zero		1
	.type		_ZN40_INTERNAL_a4a628d5_4_k_cu_98ec0ca1_291454cuda3std3__45__cpo6cbeginE,@object
	.size		_ZN40_INTERNAL_a4a628d5_4_k_cu_98ec0ca1_291454cuda3std3__45__cpo6cbeginE,(_ZN40_INTERNAL_a4a628d5_4_k_cu_98ec0ca1_291454cuda3std3__48in_placeE - _ZN40_INTERNAL_a4a628d5_4_k_cu_98ec0ca1_291454cuda3std3__45__cpo6cbeginE)
_ZN40_INTERNAL_a4a628d5_4_k_cu_98ec0ca1_291454cuda3std3__45__cpo6cbeginE:
	.zero		1
	.type		_ZN40_INTERNAL_a4a628d5_4_k_cu_98ec0ca1_291454cuda3std3__48in_placeE,@object
	.size		_ZN40_INTERNAL_a4a628d5_4_k_cu_98ec0ca1_291454cuda3std3__48in_placeE,(_ZN40_INTERNAL_a4a628d5_4_k_cu_98ec0ca1_291454cuda3std6ranges3__45__cpo9iter_moveE - _ZN40_INTERNAL_a4a628d5_4_k_cu_98ec0ca1_291454cuda3std3__48in_placeE)
_ZN40_INTERNAL_a4a628d5_4_k_cu_98ec0ca1_291454cuda3std3__48in_placeE:
	.zero		1
	.type		_ZN40_INTERNAL_a4a628d5_4_k_cu_98ec0ca1_291454cuda3std6ranges3__45__cpo9iter_moveE,@object
	.size		_ZN40_INTERNAL_a4a628d5_4_k_cu_98ec0ca1_291454cuda3std6ranges3__45__cpo9iter_moveE,(_ZN40_INTERNAL_a4a628d5_4_k_cu_98ec0ca1_291454cuda3std3__45__cpo5beginE - _ZN40_INTERNAL_a4a628d5_4_k_cu_98ec0ca1_291454cuda3std6ranges3__45__cpo9iter_moveE)
_ZN40_INTERNAL_a4a628d5_4_k_cu_98ec0ca1_291454cuda3std6ranges3__45__cpo9iter_moveE:
	.zero		1
	.type		_ZN40_INTERNAL_a4a628d5_4_k_cu_98ec0ca1_291454cuda3std3__45__cpo5beginE,@object
	.size		_ZN40_INTERNAL_a4a628d5_4_k_cu_98ec0ca1_291454cuda3std3__45__cpo5beginE,(_ZN40_INTERNAL_a4a628d5_4_k_cu_98ec0ca1_291454cuda3std3__442_GLOBAL__N__a4a628d5_4_k_cu_98ec0ca1_291456ignoreE - _ZN40_INTERNAL_a4a628d5_4_k_cu_98ec0ca1_291454cuda3std3__45__cpo5beginE)
_ZN40_INTERNAL_a4a628d5_4_k_cu_98ec0ca1_291454cuda3std3__45__cpo5beginE:
	.zero		1
	.type		_ZN40_INTERNAL_a4a628d5_4_k_cu_98ec0ca1_291454cuda3std3__442_GLOBAL__N__a4a628d5_4_k_cu_98ec0ca1_291456ignoreE,@object
	.size		_ZN40_INTERNAL_a4a628d5_4_k_cu_98ec0ca1_291454cuda3std3__442_GLOBAL__N__a4a628d5_4_k_cu_98ec0ca1_291456ignoreE,(_ZN40_INTERNAL_a4a628d5_4_k_cu_98ec0ca1_291454cute7productE - _ZN40_INTERNAL_a4a628d5_4_k_cu_98ec0ca1_291454cuda3std3__442_GLOBAL__N__a4a628d5_4_k_cu_98ec0ca1_291456ignoreE)
_ZN40_INTERNAL_a4a628d5_4_k_cu_98ec0ca1_291454cuda3std3__442_GLOBAL__N__a4a628d5_4_k_cu_98ec0ca1_291456ignoreE:
	.zero		1
	.type		_ZN40_INTERNAL_a4a628d5_4_k_cu_98ec0ca1_291454cute7productE,@object
	.size		_ZN40_INTERNAL_a4a628d5_4_k_cu_98ec0ca1_291454cute7productE,(_ZN40_INTERNAL_a4a628d5_4_k_cu_98ec0ca1_291454cuda3std3__45__cpo3endE - _ZN40_INTERNAL_a4a628d5_4_k_cu_98ec0ca1_291454cute7productE)
_ZN40_INTERNAL_a4a628d5_4_k_cu_98ec0ca1_291454cute7productE:
	.zero		1
	.type		_ZN40_INTERNAL_a4a628d5_4_k_cu_98ec0ca1_291454cuda3std3__45__cpo3endE,@object
	.size		_ZN40_INTERNAL_a4a628d5_4_k_cu_98ec0ca1_291454cuda3std3__45__cpo3endE,(_ZN40_INTERNAL_a4a628d5_4_k_cu_98ec0ca1_291454cuda3std3__419piecewise_constructE - _ZN40_INTERNAL_a4a628d5_4_k_cu_98ec0ca1_291454cuda3std3__45__cpo3endE)
_ZN40_INTERNAL_a4a628d5_4_k_cu_98ec0ca1_291454cuda3std3__45__cpo3endE:
	.zero		1
	.type		_ZN40_INTERNAL_a4a628d5_4_k_cu_98ec0ca1_291454cuda3std3__419piecewise_constructE,@object
	.size		_ZN40_INTERNAL_a4a628d5_4_k_cu_98ec0ca1_291454cuda3std3__419piecewise_constructE,(_ZN40_INTERNAL_a4a628d5_4_k_cu_98ec0ca1_291454cuda3std3__45__cpo4cendE - _ZN40_INTERNAL_a4a628d5_4_k_cu_98ec0ca1_291454cuda3std3__419piecewise_constructE)
_ZN40_INTERNAL_a4a628d5_4_k_cu_98ec0ca1_291454cuda3std3__419piecewise_constructE:
	.zero		1
	.type		_ZN40_INTERNAL_a4a628d5_4_k_cu_98ec0ca1_291454cuda3std3__45__cpo4cendE,@object
	.size		_ZN40_INTERNAL_a4a628d5_4_k_cu_98ec0ca1_291454cuda3std3__45__cpo4cendE,(_ZN40_INTERNAL_a4a628d5_4_k_cu_98ec0ca1_291454cuda3std6ranges3__45__cpo4swapE - _ZN40_INTERNAL_a4a628d5_4_k_cu_98ec0ca1_291454cuda3std3__45__cpo4cendE)
_ZN40_INTERNAL_a4a628d5_4_k_cu_98ec0ca1_291454cuda3std3__45__cpo4cendE:
	.zero		1
	.type		_ZN40_INTERNAL_a4a628d5_4_k_cu_98ec0ca1_291454cuda3std6ranges3__45__cpo4swapE,@object
	.size		_ZN40_INTERNAL_a4a628d5_4_k_cu_98ec0ca1_291454cuda3std6ranges3__45__cpo4swapE,(.L_8 - _ZN40_INTERNAL_a4a628d5_4_k_cu_98ec0ca1_291454cuda3std6ranges3__45__cpo4swapE)
_ZN40_INTERNAL_a4a628d5_4_k_cu_98ec0ca1_291454cuda3std6ranges3__45__cpo4swapE:
	.zero		1
.L_8:


//--------------------- .nv.constant0._ZN7cutlass13device_kernelINS_4gemm6kernel13GemmUniversalIN4cute5tupleIJiiiiEEENS1_10collective13CollectiveMmaINS1_34MainloopSm90TmaGmmaWarpSpecializedILi28ENS5_IJNS4_1CILi4EEESB_NSA_ILi1EEEEEENS1_32KernelTmaWarpSpecializedPingpongEEENS5_IJNSA_ILi64EEESG_NSA_ILi32EEEEEENS_10bfloat16_tENS5_IJlSC_lEEESJ_SK_NS4_8TiledMMAINS4_8MMA_AtomIJNS4_4SM904GMMA27MMA_64x64x16_F32BF16BF16_SSILNSO_5MajorE0ELSQ_0ELNSO_7ScaleInE1ELSR_1EEEEEENS4_6LayoutINS5_IJSC_SC_SC_EEENS5_IJNSA_ILi0EEESW_SW_EEEEENS5_IJNS4_10UnderscoreESZ_SZ_EEEEENS4_23SM90_TMA_LOAD_MULTICASTENS4_14ComposedLayoutINS4_7SwizzleILi2ELi4ELi3EEENS4_18smem_ptr_flag_bitsILi16EEENSU_INS5_IJNSA_ILi8EEESH_EEENS5_IJSH_SC_EEEEEEEvNS4_8identityES12_S1C_vS1D_EENS_8epilogue10collective6detail29Sm90TmaWarpSpecializedAdapterINS1G_15DefaultEpilogueISJ_SK_SK_NS1F_6thread17LinearCombinationISJ_Li1EffLNS1K_9ScaleType4KindE0ELNS_15FloatRoundStyleE2ESJ_EENS1_15EpilogueDefaultEEEEEvvEEEEvNT_6ParamsE --------------------------
	.section	.nv.constant0._ZN7cutlass13device_kernelINS_4gemm6kernel13GemmUniversalIN4cute5tupleIJiiiiEEENS1_10collective13CollectiveMmaINS1_34MainloopSm90TmaGmmaWarpSpecializedILi28ENS5_IJNS4_1CILi4EEESB_NSA_ILi1EEEEEENS1_32KernelTmaWarpSpecializedPingpongEEENS5_IJNSA_ILi64EEESG_NSA_ILi32EEEEEENS_10bfloat16_tENS5_IJlSC_lEEESJ_SK_NS4_8TiledMMAINS4_8MMA_AtomIJNS4_4SM904GMMA27MMA_64x64x16_F32BF16BF16_SSILNSO_5MajorE0ELSQ_0ELNSO_7ScaleInE1ELSR_1EEEEEENS4_6LayoutINS5_IJSC_SC_SC_EEENS5_IJNSA_ILi0EEESW_SW_EEEEENS5_IJNS4_10UnderscoreESZ_SZ_EEEEENS4_23SM90_TMA_LOAD_MULTICASTENS4_14ComposedLayoutINS4_7SwizzleILi2ELi4ELi3EEENS4_18smem_ptr_flag_bitsILi16EEENSU_INS5_IJNSA_ILi8EEESH_EEENS5_IJSH_SC_EEEEEEEvNS4_8identityES12_S1C_vS1D_EENS_8epilogue10collective6detail29Sm90TmaWarpSpecializedAdapterINS1G_15DefaultEpilogueISJ_SK_SK_NS1F_6thread17LinearCombinationISJ_Li1EffLNS1K_9ScaleType4KindE0ELNS_15FloatRoundStyleE2ESJ_EENS1_15EpilogueDefaultEEEEEvvEEEEvNT_6ParamsE,"a",@progbits
	.sectionflags	@""
	.align	4
.nv.constant0._ZN7cutlass13device_kernelINS_4gemm6kernel13GemmUniversalIN4cute5tupleIJiiiiEEENS1_10collective13CollectiveMmaINS1_34MainloopSm90TmaGmmaWarpSpecializedILi28ENS5_IJNS4_1CILi4EEESB_NSA_ILi1EEEEEENS1_32KernelTmaWarpSpecializedPingpongEEENS5_IJNSA_ILi64EEESG_NSA_ILi32EEEEEENS_10bfloat16_tENS5_IJlSC_lEEESJ_SK_NS4_8TiledMMAINS4_8MMA_AtomIJNS4_4SM904GMMA27MMA_64x64x16_F32BF16BF16_SSILNSO_5MajorE0ELSQ_0ELNSO_7ScaleInE1ELSR_1EEEEEENS4_6LayoutINS5_IJSC_SC_SC_EEENS5_IJNSA_ILi0EEESW_SW_EEEEENS5_IJNS4_10UnderscoreESZ_SZ_EEEEENS4_23SM90_TMA_LOAD_MULTICASTENS4_14ComposedLayoutINS4_7SwizzleILi2ELi4ELi3EEENS4_18smem_ptr_flag_bitsILi16EEENSU_INS5_IJNSA_ILi8EEESH_EEENS5_IJSH_SC_EEEEEEEvNS4_8identityES12_S1C_vS1D_EENS_8epilogue10collective6detail29Sm90TmaWarpSpecializedAdapterINS1G_15DefaultEpilogueISJ_SK_SK_NS1F_6thread17LinearCombinationISJ_Li1EffLNS1K_9ScaleType4KindE0ELNS_15FloatRoundStyleE2ESJ_EENS1_15EpilogueDefaultEEEEEvvEEEEvNT_6ParamsE:
	.zero		1664


//--------------------- SYMBOLS --------------------------

	.type		.nv.reservedSmem.offset0,@object
	.size		.nv.reservedSmem.offset0,0x4
	.type		__assertfail,@function
